//
// Generated by NVIDIA NVVM Compiler
//
// Compiler Build ID: CL-36424714
// Cuda compilation tools, release 13.0, V13.0.88
// Based on NVVM 20.0.0
//

.version 9.0
.target sm_100
.address_size 64


.entry _Z19yuvToRgbKernel_fp16PKhS0_S0_P6__halfS2_S2_iiii(
	.param .u64 .ptr .align 1 _Z19yuvToRgbKernel_fp16PKhS0_S0_P6__halfS2_S2_iiii_param_0,
	.param .u64 .ptr .align 1 _Z19yuvToRgbKernel_fp16PKhS0_S0_P6__halfS2_S2_iiii_param_1,
	.param .u64 .ptr .align 1 _Z19yuvToRgbKernel_fp16PKhS0_S0_P6__halfS2_S2_iiii_param_2,
	.param .u64 .ptr .align 1 _Z19yuvToRgbKernel_fp16PKhS0_S0_P6__halfS2_S2_iiii_param_3,
	.param .u64 .ptr .align 1 _Z19yuvToRgbKernel_fp16PKhS0_S0_P6__halfS2_S2_iiii_param_4,
	.param .u64 .ptr .align 1 _Z19yuvToRgbKernel_fp16PKhS0_S0_P6__halfS2_S2_iiii_param_5,
	.param .u32 _Z19yuvToRgbKernel_fp16PKhS0_S0_P6__halfS2_S2_iiii_param_6,
	.param .u32 _Z19yuvToRgbKernel_fp16PKhS0_S0_P6__halfS2_S2_iiii_param_7,
	.param .u32 _Z19yuvToRgbKernel_fp16PKhS0_S0_P6__halfS2_S2_iiii_param_8,
	.param .u32 _Z19yuvToRgbKernel_fp16PKhS0_S0_P6__halfS2_S2_iiii_param_9
)
{
	.reg .pred 	%p<10>;
	.reg .b16 	%rs<7>;
	.reg .b32 	%r<22>;
	.reg .b32 	%f<21>;
	.reg .b64 	%rd<23>;

	ld.param.u64 	%rd2, [_Z19yuvToRgbKernel_fp16PKhS0_S0_P6__halfS2_S2_iiii_param_1];
	ld.param.u64 	%rd3, [_Z19yuvToRgbKernel_fp16PKhS0_S0_P6__halfS2_S2_iiii_param_2];
	ld.param.u64 	%rd4, [_Z19yuvToRgbKernel_fp16PKhS0_S0_P6__halfS2_S2_iiii_param_3];
	ld.param.u64 	%rd5, [_Z19yuvToRgbKernel_fp16PKhS0_S0_P6__halfS2_S2_iiii_param_4];
	ld.param.u64 	%rd6, [_Z19yuvToRgbKernel_fp16PKhS0_S0_P6__halfS2_S2_iiii_param_5];
	ld.param.u32 	%r3, [_Z19yuvToRgbKernel_fp16PKhS0_S0_P6__halfS2_S2_iiii_param_6];
	ld.param.u32 	%r6, [_Z19yuvToRgbKernel_fp16PKhS0_S0_P6__halfS2_S2_iiii_param_7];
	ld.param.u32 	%r4, [_Z19yuvToRgbKernel_fp16PKhS0_S0_P6__halfS2_S2_iiii_param_8];
	ld.param.u32 	%r5, [_Z19yuvToRgbKernel_fp16PKhS0_S0_P6__halfS2_S2_iiii_param_9];
	mov.u32 	%r8, %ctaid.x;
	mov.u32 	%r9, %ntid.x;
	mov.u32 	%r10, %tid.x;
	mad.lo.s32 	%r1, %r8, %r9, %r10;
	mov.u32 	%r11, %ctaid.y;
	mov.u32 	%r12, %ntid.y;
	mov.u32 	%r13, %tid.y;
	mad.lo.s32 	%r14, %r11, %r12, %r13;
	setp.ge.s32 	%p1, %r1, %r3;
	setp.ge.s32 	%p2, %r14, %r6;
	or.pred  	%p3, %p1, %p2;
	@%p3 bra 	$L__BB0_2;
	ld.param.u64 	%rd22, [_Z19yuvToRgbKernel_fp16PKhS0_S0_P6__halfS2_S2_iiii_param_0];
	cvta.to.global.u64 	%rd7, %rd22;
	cvta.to.global.u64 	%rd8, %rd2;
	cvta.to.global.u64 	%rd9, %rd3;
	cvta.to.global.u64 	%rd10, %rd4;
	cvta.to.global.u64 	%rd11, %rd5;
	cvta.to.global.u64 	%rd12, %rd6;
	mad.lo.s32 	%r15, %r4, %r14, %r1;
	cvt.s64.s32 	%rd13, %r15;
	add.s64 	%rd14, %rd7, %rd13;
	ld.global.u8 	%rs4, [%rd14];
	cvt.rn.f32.u16 	%f4, %rs4;
	shr.u32 	%r16, %r14, 1;
	shr.u32 	%r17, %r1, 31;
	add.s32 	%r18, %r1, %r17;
	shr.s32 	%r19, %r18, 1;
	mad.lo.s32 	%r20, %r5, %r16, %r19;
	cvt.s64.s32 	%rd15, %r20;
	add.s64 	%rd16, %rd8, %rd15;
	ld.global.u8 	%rs5, [%rd16];
	cvt.rn.f32.u16 	%f5, %rs5;
	add.s64 	%rd17, %rd9, %rd15;
	ld.global.u8 	%rs6, [%rd17];
	cvt.rn.f32.u16 	%f6, %rs6;
	add.f32 	%f7, %f4, 0fC1800000;
	div.rn.f32 	%f8, %f7, 0f437F0000;
	add.f32 	%f9, %f5, 0fC3000000;
	div.rn.f32 	%f10, %f9, 0f437F0000;
	add.f32 	%f11, %f6, 0fC3000000;
	div.rn.f32 	%f12, %f11, 0f437F0000;
	mul.f32 	%f13, %f8, 0f3F94FDF4;
	fma.rn.f32 	%f14, %f12, 0f3FCC49BA, %f13;
	setp.lt.f32 	%p4, %f14, 0f00000000;
	setp.gt.f32 	%p5, %f14, 0f3F800000;
	selp.f32 	%f15, 0f3F800000, %f14, %p5;
	selp.f32 	%f1, 0f00000000, %f15, %p4;
	fma.rn.f32 	%f16, %f10, 0fBEC8B439, %f13;
	fma.rn.f32 	%f17, %f12, 0fBF5020C5, %f16;
	setp.lt.f32 	%p6, %f17, 0f00000000;
	setp.gt.f32 	%p7, %f17, 0f3F800000;
	selp.f32 	%f18, 0f3F800000, %f17, %p7;
	selp.f32 	%f2, 0f00000000, %f18, %p6;
	fma.rn.f32 	%f19, %f10, 0f40011687, %f13;
	setp.lt.f32 	%p8, %f19, 0f00000000;
	setp.gt.f32 	%p9, %f19, 0f3F800000;
	selp.f32 	%f20, 0f3F800000, %f19, %p9;
	selp.f32 	%f3, 0f00000000, %f20, %p8;
	// begin inline asm
	{  cvt.rn.f16.f32 %rs1, %f1;}

	// end inline asm
	mad.lo.s32 	%r21, %r3, %r14, %r1;
	mul.wide.s32 	%rd18, %r21, 2;
	add.s64 	%rd19, %rd10, %rd18;
	st.global.u16 	[%rd19], %rs1;
	// begin inline asm
	{  cvt.rn.f16.f32 %rs2, %f2;}

	// end inline asm
	add.s64 	%rd20, %rd11, %rd18;
	st.global.u16 	[%rd20], %rs2;
	// begin inline asm
	{  cvt.rn.f16.f32 %rs3, %f3;}

	// end inline asm
	add.s64 	%rd21, %rd12, %rd18;
	st.global.u16 	[%rd21], %rs3;
$L__BB0_2:
	ret;

}
.entry _Z19yuvToRgbKernel_fp32PKhS0_S0_PfS1_S1_iiii(
	.param .u64 .ptr .align 1 _Z19yuvToRgbKernel_fp32PKhS0_S0_PfS1_S1_iiii_param_0,
	.param .u64 .ptr .align 1 _Z19yuvToRgbKernel_fp32PKhS0_S0_PfS1_S1_iiii_param_1,
	.param .u64 .ptr .align 1 _Z19yuvToRgbKernel_fp32PKhS0_S0_PfS1_S1_iiii_param_2,
	.param .u64 .ptr .align 1 _Z19yuvToRgbKernel_fp32PKhS0_S0_PfS1_S1_iiii_param_3,
	.param .u64 .ptr .align 1 _Z19yuvToRgbKernel_fp32PKhS0_S0_PfS1_S1_iiii_param_4,
	.param .u64 .ptr .align 1 _Z19yuvToRgbKernel_fp32PKhS0_S0_PfS1_S1_iiii_param_5,
	.param .u32 _Z19yuvToRgbKernel_fp32PKhS0_S0_PfS1_S1_iiii_param_6,
	.param .u32 _Z19yuvToRgbKernel_fp32PKhS0_S0_PfS1_S1_iiii_param_7,
	.param .u32 _Z19yuvToRgbKernel_fp32PKhS0_S0_PfS1_S1_iiii_param_8,
	.param .u32 _Z19yuvToRgbKernel_fp32PKhS0_S0_PfS1_S1_iiii_param_9
)
{
	.reg .pred 	%p<10>;
	.reg .b16 	%rs<4>;
	.reg .b32 	%r<22>;
	.reg .b32 	%f<21>;
	.reg .b64 	%rd<23>;

	ld.param.u64 	%rd2, [_Z19yuvToRgbKernel_fp32PKhS0_S0_PfS1_S1_iiii_param_1];
	ld.param.u64 	%rd3, [_Z19yuvToRgbKernel_fp32PKhS0_S0_PfS1_S1_iiii_param_2];
	ld.param.u64 	%rd4, [_Z19yuvToRgbKernel_fp32PKhS0_S0_PfS1_S1_iiii_param_3];
	ld.param.u64 	%rd5, [_Z19yuvToRgbKernel_fp32PKhS0_S0_PfS1_S1_iiii_param_4];
	ld.param.u64 	%rd6, [_Z19yuvToRgbKernel_fp32PKhS0_S0_PfS1_S1_iiii_param_5];
	ld.param.u32 	%r3, [_Z19yuvToRgbKernel_fp32PKhS0_S0_PfS1_S1_iiii_param_6];
	ld.param.u32 	%r6, [_Z19yuvToRgbKernel_fp32PKhS0_S0_PfS1_S1_iiii_param_7];
	ld.param.u32 	%r4, [_Z19yuvToRgbKernel_fp32PKhS0_S0_PfS1_S1_iiii_param_8];
	ld.param.u32 	%r5, [_Z19yuvToRgbKernel_fp32PKhS0_S0_PfS1_S1_iiii_param_9];
	mov.u32 	%r8, %ctaid.x;
	mov.u32 	%r9, %ntid.x;
	mov.u32 	%r10, %tid.x;
	mad.lo.s32 	%r1, %r8, %r9, %r10;
	mov.u32 	%r11, %ctaid.y;
	mov.u32 	%r12, %ntid.y;
	mov.u32 	%r13, %tid.y;
	mad.lo.s32 	%r14, %r11, %r12, %r13;
	setp.ge.s32 	%p1, %r1, %r3;
	setp.ge.s32 	%p2, %r14, %r6;
	or.pred  	%p3, %p1, %p2;
	@%p3 bra 	$L__BB1_2;
	ld.param.u64 	%rd22, [_Z19yuvToRgbKernel_fp32PKhS0_S0_PfS1_S1_iiii_param_0];
	cvta.to.global.u64 	%rd7, %rd22;
	cvta.to.global.u64 	%rd8, %rd2;
	cvta.to.global.u64 	%rd9, %rd3;
	cvta.to.global.u64 	%rd10, %rd4;
	cvta.to.global.u64 	%rd11, %rd5;
	cvta.to.global.u64 	%rd12, %rd6;
	mad.lo.s32 	%r15, %r4, %r14, %r1;
	cvt.s64.s32 	%rd13, %r15;
	add.s64 	%rd14, %rd7, %rd13;
	ld.global.u8 	%rs1, [%rd14];
	cvt.rn.f32.u16 	%f1, %rs1;
	shr.u32 	%r16, %r14, 1;
	shr.u32 	%r17, %r1, 31;
	add.s32 	%r18, %r1, %r17;
	shr.s32 	%r19, %r18, 1;
	mad.lo.s32 	%r20, %r5, %r16, %r19;
	cvt.s64.s32 	%rd15, %r20;
	add.s64 	%rd16, %rd8, %rd15;
	ld.global.u8 	%rs2, [%rd16];
	cvt.rn.f32.u16 	%f2, %rs2;
	add.s64 	%rd17, %rd9, %rd15;
	ld.global.u8 	%rs3, [%rd17];
	cvt.rn.f32.u16 	%f3, %rs3;
	add.f32 	%f4, %f1, 0fC1800000;
	div.rn.f32 	%f5, %f4, 0f437F0000;
	add.f32 	%f6, %f2, 0fC3000000;
	div.rn.f32 	%f7, %f6, 0f437F0000;
	add.f32 	%f8, %f3, 0fC3000000;
	div.rn.f32 	%f9, %f8, 0f437F0000;
	mul.f32 	%f10, %f5, 0f3F94FDF4;
	fma.rn.f32 	%f11, %f9, 0f3FCC49BA, %f10;
	setp.lt.f32 	%p4, %f11, 0f00000000;
	setp.gt.f32 	%p5, %f11, 0f3F800000;
	selp.f32 	%f12, 0f3F800000, %f11, %p5;
	selp.f32 	%f13, 0f00000000, %f12, %p4;
	fma.rn.f32 	%f14, %f7, 0fBEC8B439, %f10;
	fma.rn.f32 	%f15, %f9, 0fBF5020C5, %f14;
	setp.lt.f32 	%p6, %f15, 0f00000000;
	setp.gt.f32 	%p7, %f15, 0f3F800000;
	selp.f32 	%f16, 0f3F800000, %f15, %p7;
	selp.f32 	%f17, 0f00000000, %f16, %p6;
	fma.rn.f32 	%f18, %f7, 0f40011687, %f10;
	setp.lt.f32 	%p8, %f18, 0f00000000;
	setp.gt.f32 	%p9, %f18, 0f3F800000;
	selp.f32 	%f19, 0f3F800000, %f18, %p9;
	selp.f32 	%f20, 0f00000000, %f19, %p8;
	mad.lo.s32 	%r21, %r3, %r14, %r1;
	mul.wide.s32 	%rd18, %r21, 4;
	add.s64 	%rd19, %rd10, %rd18;
	st.global.f32 	[%rd19], %f13;
	add.s64 	%rd20, %rd11, %rd18;
	st.global.f32 	[%rd20], %f17;
	add.s64 	%rd21, %rd12, %rd18;
	st.global.f32 	[%rd21], %f20;
$L__BB1_2:
	ret;

}
.entry _Z20half_to_float_kernelPK6__halfPfi(
	.param .u64 .ptr .align 1 _Z20half_to_float_kernelPK6__halfPfi_param_0,
	.param .u64 .ptr .align 1 _Z20half_to_float_kernelPK6__halfPfi_param_1,
	.param .u32 _Z20half_to_float_kernelPK6__halfPfi_param_2
)
{
	.reg .pred 	%p<2>;
	.reg .b16 	%rs<2>;
	.reg .b32 	%r<6>;
	.reg .b32 	%f<2>;
	.reg .b64 	%rd<9>;

	ld.param.u64 	%rd1, [_Z20half_to_float_kernelPK6__halfPfi_param_0];
	ld.param.u64 	%rd2, [_Z20half_to_float_kernelPK6__halfPfi_param_1];
	ld.param.u32 	%r2, [_Z20half_to_float_kernelPK6__halfPfi_param_2];
	mov.u32 	%r3, %ctaid.x;
	mov.u32 	%r4, %ntid.x;
	mov.u32 	%r5, %tid.x;
	mad.lo.s32 	%r1, %r3, %r4, %r5;
	setp.ge.s32 	%p1, %r1, %r2;
	@%p1 bra 	$L__BB2_2;
	cvta.to.global.u64 	%rd3, %rd1;
	cvta.to.global.u64 	%rd4, %rd2;
	mul.wide.s32 	%rd5, %r1, 2;
	add.s64 	%rd6, %rd3, %rd5;
	ld.global.u16 	%rs1, [%rd6];
	// begin inline asm
	{  cvt.f32.f16 %f1, %rs1;}

	// end inline asm
	mul.wide.s32 	%rd7, %r1, 4;
	add.s64 	%rd8, %rd4, %rd7;
	st.global.f32 	[%rd8], %f1;
$L__BB2_2:
	ret;

}
.entry _Z27fp16_planar_to_RGB24_kernelPK6__halfPhiii(
	.param .u64 .ptr .align 1 _Z27fp16_planar_to_RGB24_kernelPK6__halfPhiii_param_0,
	.param .u64 .ptr .align 1 _Z27fp16_planar_to_RGB24_kernelPK6__halfPhiii_param_1,
	.param .u32 _Z27fp16_planar_to_RGB24_kernelPK6__halfPhiii_param_2,
	.param .u32 _Z27fp16_planar_to_RGB24_kernelPK6__halfPhiii_param_3,
	.param .u32 _Z27fp16_planar_to_RGB24_kernelPK6__halfPhiii_param_4
)
{
	.reg .pred 	%p<4>;
	.reg .b16 	%rs<4>;
	.reg .b32 	%r<21>;
	.reg .b32 	%f<7>;
	.reg .b64 	%rd<12>;

	ld.param.u64 	%rd1, [_Z27fp16_planar_to_RGB24_kernelPK6__halfPhiii_param_0];
	ld.param.u64 	%rd2, [_Z27fp16_planar_to_RGB24_kernelPK6__halfPhiii_param_1];
	ld.param.u32 	%r3, [_Z27fp16_planar_to_RGB24_kernelPK6__halfPhiii_param_2];
	ld.param.u32 	%r4, [_Z27fp16_planar_to_RGB24_kernelPK6__halfPhiii_param_3];
	ld.param.u32 	%r6, [_Z27fp16_planar_to_RGB24_kernelPK6__halfPhiii_param_4];
	mov.u32 	%r7, %ctaid.x;
	mov.u32 	%r8, %ntid.x;
	mov.u32 	%r9, %tid.x;
	mad.lo.s32 	%r1, %r7, %r8, %r9;
	mov.u32 	%r10, %ctaid.y;
	mov.u32 	%r11, %ntid.y;
	mov.u32 	%r12, %tid.y;
	mad.lo.s32 	%r13, %r10, %r11, %r12;
	setp.ge.s32 	%p1, %r1, %r4;
	setp.ge.s32 	%p2, %r13, %r6;
	or.pred  	%p3, %p1, %p2;
	@%p3 bra 	$L__BB3_2;
	cvta.to.global.u64 	%rd3, %rd1;
	cvta.to.global.u64 	%rd4, %rd2;
	mad.lo.s32 	%r14, %r4, %r13, %r1;
	mul.wide.s32 	%rd5, %r14, 2;
	add.s64 	%rd6, %rd3, %rd5;
	ld.global.u16 	%rs1, [%rd6];
	// begin inline asm
	{  cvt.f32.f16 %f1, %rs1;}

	// end inline asm
	mul.lo.s32 	%r15, %r6, %r4;
	mul.wide.s32 	%rd7, %r15, 2;
	add.s64 	%rd8, %rd6, %rd7;
	ld.global.u16 	%rs2, [%rd8];
	// begin inline asm
	{  cvt.f32.f16 %f2, %rs2;}

	// end inline asm
	add.s64 	%rd9, %rd8, %rd7;
	ld.global.u16 	%rs3, [%rd9];
	// begin inline asm
	{  cvt.f32.f16 %f3, %rs3;}

	// end inline asm
	mul.f32 	%f4, %f1, 0f437F0000;
	cvt.rzi.u32.f32 	%r16, %f4;
	mul.lo.s32 	%r17, %r3, %r13;
	mad.lo.s32 	%r18, %r1, 3, %r17;
	cvt.s64.s32 	%rd10, %r18;
	add.s64 	%rd11, %rd4, %rd10;
	st.global.u8 	[%rd11], %r16;
	mul.f32 	%f5, %f2, 0f437F0000;
	cvt.rzi.u32.f32 	%r19, %f5;
	st.global.u8 	[%rd11+1], %r19;
	mul.f32 	%f6, %f3, 0f437F0000;
	cvt.rzi.u32.f32 	%r20, %f6;
	st.global.u8 	[%rd11+2], %r20;
$L__BB3_2:
	ret;

}
.entry _Z21downsample_2x2_kernelPKhiPhiii(
	.param .u64 .ptr .align 1 _Z21downsample_2x2_kernelPKhiPhiii_param_0,
	.param .u32 _Z21downsample_2x2_kernelPKhiPhiii_param_1,
	.param .u64 .ptr .align 1 _Z21downsample_2x2_kernelPKhiPhiii_param_2,
	.param .u32 _Z21downsample_2x2_kernelPKhiPhiii_param_3,
	.param .u32 _Z21downsample_2x2_kernelPKhiPhiii_param_4,
	.param .u32 _Z21downsample_2x2_kernelPKhiPhiii_param_5
)
{
	.reg .pred 	%p<4>;
	.reg .b16 	%rs<10>;
	.reg .b32 	%r<20>;
	.reg .b64 	%rd<11>;

	ld.param.u64 	%rd1, [_Z21downsample_2x2_kernelPKhiPhiii_param_0];
	ld.param.u32 	%r3, [_Z21downsample_2x2_kernelPKhiPhiii_param_1];
	ld.param.u64 	%rd2, [_Z21downsample_2x2_kernelPKhiPhiii_param_2];
	ld.param.u32 	%r4, [_Z21downsample_2x2_kernelPKhiPhiii_param_3];
	ld.param.u32 	%r5, [_Z21downsample_2x2_kernelPKhiPhiii_param_4];
	ld.param.u32 	%r6, [_Z21downsample_2x2_kernelPKhiPhiii_param_5];
	mov.u32 	%r8, %ctaid.x;
	mov.u32 	%r9, %ntid.x;
	mov.u32 	%r10, %tid.x;
	mad.lo.s32 	%r1, %r8, %r9, %r10;
	mov.u32 	%r11, %ctaid.y;
	mov.u32 	%r12, %ntid.y;
	mov.u32 	%r13, %tid.y;
	mad.lo.s32 	%r14, %r11, %r12, %r13;
	setp.ge.s32 	%p1, %r1, %r5;
	setp.ge.s32 	%p2, %r14, %r6;
	or.pred  	%p3, %p1, %p2;
	@%p3 bra 	$L__BB4_2;
	cvta.to.global.u64 	%rd3, %rd1;
	cvta.to.global.u64 	%rd4, %rd2;
	shl.b32 	%r15, %r1, 1;
	mul.lo.s32 	%r16, %r14, %r3;
	shl.b32 	%r17, %r16, 1;
	add.s32 	%r18, %r17, %r15;
	cvt.s64.s32 	%rd5, %r18;
	add.s64 	%rd6, %rd3, %rd5;
	ld.global.u8 	%rs1, [%rd6];
	ld.global.u8 	%rs2, [%rd6+1];
	cvt.s64.s32 	%rd7, %r3;
	add.s64 	%rd8, %rd6, %rd7;
	ld.global.u8 	%rs3, [%rd8];
	ld.global.u8 	%rs4, [%rd8+1];
	add.s16 	%rs5, %rs1, %rs2;
	add.s16 	%rs6, %rs5, %rs3;
	add.s16 	%rs7, %rs6, %rs4;
	add.s16 	%rs8, %rs7, 2;
	shr.u16 	%rs9, %rs8, 2;
	mad.lo.s32 	%r19, %r4, %r14, %r1;
	cvt.s64.s32 	%rd9, %r19;
	add.s64 	%rd10, %rd4, %rd9;
	st.global.u8 	[%rd10], %rs9;
$L__BB4_2:
	ret;

}
.entry _Z20interleave_uv_kernelPKhS0_iPhiii(
	.param .u64 .ptr .align 1 _Z20interleave_uv_kernelPKhS0_iPhiii_param_0,
	.param .u64 .ptr .align 1 _Z20interleave_uv_kernelPKhS0_iPhiii_param_1,
	.param .u32 _Z20interleave_uv_kernelPKhS0_iPhiii_param_2,
	.param .u64 .ptr .align 1 _Z20interleave_uv_kernelPKhS0_iPhiii_param_3,
	.param .u32 _Z20interleave_uv_kernelPKhS0_iPhiii_param_4,
	.param .u32 _Z20interleave_uv_kernelPKhS0_iPhiii_param_5,
	.param .u32 _Z20interleave_uv_kernelPKhS0_iPhiii_param_6
)
{
	.reg .pred 	%p<4>;
	.reg .b16 	%rs<5>;
	.reg .b32 	%r<18>;
	.reg .b64 	%rd<12>;

	ld.param.u64 	%rd1, [_Z20interleave_uv_kernelPKhS0_iPhiii_param_0];
	ld.param.u64 	%rd2, [_Z20interleave_uv_kernelPKhS0_iPhiii_param_1];
	ld.param.u32 	%r3, [_Z20interleave_uv_kernelPKhS0_iPhiii_param_2];
	ld.param.u64 	%rd3, [_Z20interleave_uv_kernelPKhS0_iPhiii_param_3];
	ld.param.u32 	%r4, [_Z20interleave_uv_kernelPKhS0_iPhiii_param_4];
	ld.param.u32 	%r5, [_Z20interleave_uv_kernelPKhS0_iPhiii_param_5];
	ld.param.u32 	%r6, [_Z20interleave_uv_kernelPKhS0_iPhiii_param_6];
	mov.u32 	%r8, %ctaid.x;
	mov.u32 	%r9, %ntid.x;
	mov.u32 	%r10, %tid.x;
	mad.lo.s32 	%r1, %r8, %r9, %r10;
	mov.u32 	%r11, %ctaid.y;
	mov.u32 	%r12, %ntid.y;
	mov.u32 	%r13, %tid.y;
	mad.lo.s32 	%r14, %r11, %r12, %r13;
	setp.ge.s32 	%p1, %r1, %r5;
	setp.ge.s32 	%p2, %r14, %r6;
	or.pred  	%p3, %p1, %p2;
	@%p3 bra 	$L__BB5_2;
	cvta.to.global.u64 	%rd4, %rd1;
	cvta.to.global.u64 	%rd5, %rd2;
	cvta.to.global.u64 	%rd6, %rd3;
	mad.lo.s32 	%r15, %r3, %r14, %r1;
	cvt.s64.s32 	%rd7, %r15;
	add.s64 	%rd8, %rd4, %rd7;
	ld.global.nc.u8 	%rs1, [%rd8];
	cvt.u16.u8 	%rs2, %rs1;
	add.s64 	%rd9, %rd5, %rd7;
	ld.global.nc.u8 	%rs3, [%rd9];
	cvt.u16.u8 	%rs4, %rs3;
	shl.b32 	%r16, %r1, 1;
	mad.lo.s32 	%r17, %r4, %r14, %r16;
	cvt.s64.s32 	%rd10, %r17;
	add.s64 	%rd11, %rd6, %rd10;
	st.global.u8 	[%rd11], %rs2;
	st.global.u8 	[%rd11+1], %rs4;
$L__BB5_2:
	ret;

}
.entry _Z23fnv1a_chunk_hash_kernelPKhmmPj(
	.param .u64 .ptr .align 1 _Z23fnv1a_chunk_hash_kernelPKhmmPj_param_0,
	.param .u64 _Z23fnv1a_chunk_hash_kernelPKhmmPj_param_1,
	.param .u64 _Z23fnv1a_chunk_hash_kernelPKhmmPj_param_2,
	.param .u64 .ptr .align 1 _Z23fnv1a_chunk_hash_kernelPKhmmPj_param_3
)
{
	.reg .pred 	%p<12>;
	.reg .b32 	%r<136>;
	.reg .b64 	%rd<31>;

	ld.param.u64 	%rd15, [_Z23fnv1a_chunk_hash_kernelPKhmmPj_param_0];
	ld.param.u64 	%rd12, [_Z23fnv1a_chunk_hash_kernelPKhmmPj_param_1];
	ld.param.u64 	%rd13, [_Z23fnv1a_chunk_hash_kernelPKhmmPj_param_2];
	ld.param.u64 	%rd14, [_Z23fnv1a_chunk_hash_kernelPKhmmPj_param_3];
	cvta.to.global.u64 	%rd1, %rd15;
	mov.u32 	%r30, %ctaid.x;
	cvt.u64.u32 	%rd2, %r30;
	mul.lo.s64 	%rd3, %rd13, %rd2;
	setp.ge.u64 	%p1, %rd3, %rd12;
	@%p1 bra 	$L__BB6_16;
	add.s64 	%rd16, %rd3, %rd13;
	min.u64 	%rd4, %rd16, %rd12;
	mov.u32 	%r31, %tid.x;
	setp.ne.s32 	%p2, %r31, 0;
	@%p2 bra 	$L__BB6_16;
	sub.s64 	%rd17, %rd4, %rd3;
	shr.u64 	%rd18, %rd17, 2;
	cvt.u32.u64 	%r1, %rd18;
	setp.lt.s32 	%p3, %r1, 1;
	mov.b32 	%r135, -2128831035;
	@%p3 bra 	$L__BB6_15;
	and.b32  	%r2, %r1, 15;
	setp.lt.u32 	%p4, %r1, 16;
	mov.b32 	%r135, -2128831035;
	mov.b32 	%r128, 0;
	@%p4 bra 	$L__BB6_6;
	and.b32  	%r128, %r1, 2147483632;
	neg.s32 	%r122, %r128;
	add.s64 	%rd19, %rd3, %rd1;
	add.s64 	%rd29, %rd19, 32;
	mov.b32 	%r135, -2128831035;
$L__BB6_5:
	.pragma "nounroll";
	ld.global.u32 	%r37, [%rd29+-32];
	xor.b32  	%r38, %r37, %r135;
	mul.lo.s32 	%r39, %r38, 16777619;
	ld.global.u32 	%r40, [%rd29+-28];
	xor.b32  	%r41, %r40, %r39;
	mul.lo.s32 	%r42, %r41, 16777619;
	ld.global.u32 	%r43, [%rd29+-24];
	xor.b32  	%r44, %r43, %r42;
	mul.lo.s32 	%r45, %r44, 16777619;
	ld.global.u32 	%r46, [%rd29+-20];
	xor.b32  	%r47, %r46, %r45;
	mul.lo.s32 	%r48, %r47, 16777619;
	ld.global.u32 	%r49, [%rd29+-16];
	xor.b32  	%r50, %r49, %r48;
	mul.lo.s32 	%r51, %r50, 16777619;
	ld.global.u32 	%r52, [%rd29+-12];
	xor.b32  	%r53, %r52, %r51;
	mul.lo.s32 	%r54, %r53, 16777619;
	ld.global.u32 	%r55, [%rd29+-8];
	xor.b32  	%r56, %r55, %r54;
	mul.lo.s32 	%r57, %r56, 16777619;
	ld.global.u32 	%r58, [%rd29+-4];
	xor.b32  	%r59, %r58, %r57;
	mul.lo.s32 	%r60, %r59, 16777619;
	ld.global.u32 	%r61, [%rd29];
	xor.b32  	%r62, %r61, %r60;
	mul.lo.s32 	%r63, %r62, 16777619;
	ld.global.u32 	%r64, [%rd29+4];
	xor.b32  	%r65, %r64, %r63;
	mul.lo.s32 	%r66, %r65, 16777619;
	ld.global.u32 	%r67, [%rd29+8];
	xor.b32  	%r68, %r67, %r66;
	mul.lo.s32 	%r69, %r68, 16777619;
	ld.global.u32 	%r70, [%rd29+12];
	xor.b32  	%r71, %r70, %r69;
	mul.lo.s32 	%r72, %r71, 16777619;
	ld.global.u32 	%r73, [%rd29+16];
	xor.b32  	%r74, %r73, %r72;
	mul.lo.s32 	%r75, %r74, 16777619;
	ld.global.u32 	%r76, [%rd29+20];
	xor.b32  	%r77, %r76, %r75;
	mul.lo.s32 	%r78, %r77, 16777619;
	ld.global.u32 	%r79, [%rd29+24];
	xor.b32  	%r80, %r79, %r78;
	mul.lo.s32 	%r81, %r80, 16777619;
	ld.global.u32 	%r82, [%rd29+28];
	xor.b32  	%r83, %r82, %r81;
	mul.lo.s32 	%r135, %r83, 16777619;
	add.s32 	%r122, %r122, 16;
	add.s64 	%rd29, %rd29, 64;
	setp.ne.s32 	%p5, %r122, 0;
	@%p5 bra 	$L__BB6_5;
$L__BB6_6:
	setp.eq.s32 	%p6, %r2, 0;
	@%p6 bra 	$L__BB6_15;
	add.s64 	%rd8, %rd1, %rd3;
	and.b32  	%r12, %r1, 7;
	setp.lt.u32 	%p7, %r2, 8;
	@%p7 bra 	$L__BB6_9;
	mul.wide.u32 	%rd20, %r128, 4;
	add.s64 	%rd21, %rd8, %rd20;
	ld.global.u32 	%r85, [%rd21];
	xor.b32  	%r86, %r85, %r135;
	mul.lo.s32 	%r87, %r86, 16777619;
	ld.global.u32 	%r88, [%rd21+4];
	xor.b32  	%r89, %r88, %r87;
	mul.lo.s32 	%r90, %r89, 16777619;
	ld.global.u32 	%r91, [%rd21+8];
	xor.b32  	%r92, %r91, %r90;
	mul.lo.s32 	%r93, %r92, 16777619;
	ld.global.u32 	%r94, [%rd21+12];
	xor.b32  	%r95, %r94, %r93;
	mul.lo.s32 	%r96, %r95, 16777619;
	ld.global.u32 	%r97, [%rd21+16];
	xor.b32  	%r98, %r97, %r96;
	mul.lo.s32 	%r99, %r98, 16777619;
	ld.global.u32 	%r100, [%rd21+20];
	xor.b32  	%r101, %r100, %r99;
	mul.lo.s32 	%r102, %r101, 16777619;
	ld.global.u32 	%r103, [%rd21+24];
	xor.b32  	%r104, %r103, %r102;
	mul.lo.s32 	%r105, %r104, 16777619;
	ld.global.u32 	%r106, [%rd21+28];
	xor.b32  	%r107, %r106, %r105;
	mul.lo.s32 	%r135, %r107, 16777619;
	add.s32 	%r128, %r128, 8;
$L__BB6_9:
	setp.eq.s32 	%p8, %r12, 0;
	@%p8 bra 	$L__BB6_15;
	and.b32  	%r18, %r1, 3;
	setp.lt.u32 	%p9, %r12, 4;
	@%p9 bra 	$L__BB6_12;
	mul.wide.u32 	%rd22, %r128, 4;
	add.s64 	%rd23, %rd8, %rd22;
	ld.global.u32 	%r109, [%rd23];
	xor.b32  	%r110, %r109, %r135;
	mul.lo.s32 	%r111, %r110, 16777619;
	ld.global.u32 	%r112, [%rd23+4];
	xor.b32  	%r113, %r112, %r111;
	mul.lo.s32 	%r114, %r113, 16777619;
	ld.global.u32 	%r115, [%rd23+8];
	xor.b32  	%r116, %r115, %r114;
	mul.lo.s32 	%r117, %r116, 16777619;
	ld.global.u32 	%r118, [%rd23+12];
	xor.b32  	%r119, %r118, %r117;
	mul.lo.s32 	%r135, %r119, 16777619;
	add.s32 	%r128, %r128, 4;
$L__BB6_12:
	setp.eq.s32 	%p10, %r18, 0;
	@%p10 bra 	$L__BB6_15;
	mul.wide.u32 	%rd24, %r128, 4;
	add.s64 	%rd25, %rd3, %rd24;
	add.s64 	%rd30, %rd1, %rd25;
	neg.s32 	%r133, %r18;
$L__BB6_14:
	.pragma "nounroll";
	ld.global.u32 	%r120, [%rd30];
	xor.b32  	%r121, %r120, %r135;
	mul.lo.s32 	%r135, %r121, 16777619;
	add.s64 	%rd30, %rd30, 4;
	add.s32 	%r133, %r133, 1;
	setp.ne.s32 	%p11, %r133, 0;
	@%p11 bra 	$L__BB6_14;
$L__BB6_15:
	cvta.to.global.u64 	%rd26, %rd14;
	shl.b64 	%rd27, %rd2, 2;
	add.s64 	%rd28, %rd26, %rd27;
	st.global.u32 	[%rd28], %r135;
$L__BB6_16:
	ret;

}


// ===== COMPILED SASS (sm_100) =====

	.target	sm_100

	.elftype	@"ET_EXEC"


//--------------------- .note.nv.tkinfo           --------------------------
	.section	.note.nv.tkinfo,"",@"SHT_NOTE"
	.sectionflags	@"SHF_NOTE_NV_TKINFO"
	.tkinfo
        /*0018*/ 	.word	0x00000002
        /*0030*/ 	.string	""
        /*0030*/ 	.string	"ptxas"
        /*0030*/ 	.string	"Cuda compilation tools, release 13.0, V13.0.88"
        /*0030*/ 	.string	"Build cuda_13.0.r13.0/compiler.36424714_0"
        /*0030*/ 	.string	"-arch sm_100 -m 64 "



//--------------------- .note.nv.cuinfo           --------------------------
	.section	.note.nv.cuinfo,"",@"SHT_NOTE"
	.sectionflags	@"SHF_NOTE_NV_CUINFO"
        /*0018*/ 	.short	0x0002
        /*001a*/ 	.short	0x0064
        /*001c*/ 	.short	0x0082
	.zero		2


//--------------------- .nv.info                  --------------------------
	.section	.nv.info,"",@"SHT_CUDA_INFO"
	.align	4


	//----- nvinfo : EIATTR_REGCOUNT
	.align		4
        /*0000*/ 	.byte	0x04, 0x2f
        /*0002*/ 	.short	(.L_1 - .L_0)
	.align		4
.L_0:
        /*0004*/ 	.word	index@(_Z19yuvToRgbKernel_fp16PKhS0_S0_P6__halfS2_S2_iiii)
        /*0008*/ 	.word	0x00000014


	//----- nvinfo : EIATTR_FRAME_SIZE
	.align		4
.L_1:
        /*000c*/ 	.byte	0x04, 0x11
        /*000e*/ 	.short	(.L_3 - .L_2)
	.align		4
.L_2:
        /*0010*/ 	.word	index@($__internal_1_$__cuda_sm3x_div_rn_noftz_f32_slowpath)
        /*0014*/ 	.word	0x00000000


	//----- nvinfo : EIATTR_FRAME_SIZE
	.align		4
.L_3:
        /*0018*/ 	.byte	0x04, 0x11
        /*001a*/ 	.short	(.L_5 - .L_4)
	.align		4
.L_4:
        /*001c*/ 	.word	index@(_Z19yuvToRgbKernel_fp16PKhS0_S0_P6__halfS2_S2_iiii)
        /*0020*/ 	.word	0x00000000


	//----- nvinfo : EIATTR_REGCOUNT
	.align		4
.L_5:
        /*0024*/ 	.byte	0x04, 0x2f
        /*0026*/ 	.short	(.L_7 - .L_6)
	.align		4
.L_6:
        /*0028*/ 	.word	index@(_Z19yuvToRgbKernel_fp32PKhS0_S0_PfS1_S1_iiii)
        /*002c*/ 	.word	0x00000014


	//----- nvinfo : EIATTR_FRAME_SIZE
	.align		4
.L_7:
        /*0030*/ 	.byte	0x04, 0x11
        /*0032*/ 	.short	(.L_9 - .L_8)
	.align		4
.L_8:
        /*0034*/ 	.word	index@($__internal_0_$__cuda_sm3x_div_rn_noftz_f32_slowpath)
        /*0038*/ 	.word	0x00000000


	//----- nvinfo : EIATTR_FRAME_SIZE
	.align		4
.L_9:
        /*003c*/ 	.byte	0x04, 0x11
        /*003e*/ 	.short	(.L_11 - .L_10)
	.align		4
.L_10:
        /*0040*/ 	.word	index@(_Z19yuvToRgbKernel_fp32PKhS0_S0_PfS1_S1_iiii)
        /*0044*/ 	.word	0x00000000


	//----- nvinfo : EIATTR_REGCOUNT
	.align		4
.L_11:
        /*0048*/ 	.byte	0x04, 0x2f
        /*004a*/ 	.short	(.L_13 - .L_12)
	.align		4
.L_12:
        /*004c*/ 	.word	index@(_Z20half_to_float_kernelPK6__halfPfi)
        /*0050*/ 	.word	0x0000000a


	//----- nvinfo : EIATTR_FRAME_SIZE
	.align		4
.L_13:
        /*0054*/ 	.byte	0x04, 0x11
        /*0056*/ 	.short	(.L_15 - .L_14)
	.align		4
.L_14:
        /*0058*/ 	.word	index@(_Z20half_to_float_kernelPK6__halfPfi)
        /*005c*/ 	.word	0x00000000


	//----- nvinfo : EIATTR_REGCOUNT
	.align		4
.L_15:
        /*0060*/ 	.byte	0x04, 0x2f
        /*0062*/ 	.short	(.L_17 - .L_16)
	.align		4
.L_16:
        /*0064*/ 	.word	index@(_Z27fp16_planar_to_RGB24_kernelPK6__halfPhiii)
        /*0068*/ 	.word	0x0000000e


	//----- nvinfo : EIATTR_FRAME_SIZE
	.align		4
.L_17:
        /*006c*/ 	.byte	0x04, 0x11
        /*006e*/ 	.short	(.L_19 - .L_18)
	.align		4
.L_18:
        /*0070*/ 	.word	index@(_Z27fp16_planar_to_RGB24_kernelPK6__halfPhiii)
        /*0074*/ 	.word	0x00000000


	//----- nvinfo : EIATTR_REGCOUNT
	.align		4
.L_19:
        /*0078*/ 	.byte	0x04, 0x2f
        /*007a*/ 	.short	(.L_21 - .L_20)
	.align		4
.L_20:
        /*007c*/ 	.word	index@(_Z21downsample_2x2_kernelPKhiPhiii)
        /*0080*/ 	.word	0x0000000d


	//----- nvinfo : EIATTR_FRAME_SIZE
	.align		4
.L_21:
        /*0084*/ 	.byte	0x04, 0x11
        /*0086*/ 	.short	(.L_23 - .L_22)
	.align		4
.L_22:
        /*0088*/ 	.word	index@(_Z21downsample_2x2_kernelPKhiPhiii)
        /*008c*/ 	.word	0x00000000


	//----- nvinfo : EIATTR_REGCOUNT
	.align		4
.L_23:
        /*0090*/ 	.byte	0x04, 0x2f
        /*0092*/ 	.short	(.L_25 - .L_24)
	.align		4
.L_24:
        /*0094*/ 	.word	index@(_Z20interleave_uv_kernelPKhS0_iPhiii)
        /*0098*/ 	.word	0x0000000a


	//----- nvinfo : EIATTR_FRAME_SIZE
	.align		4
.L_25:
        /*009c*/ 	.byte	0x04, 0x11
        /*009e*/ 	.short	(.L_27 - .L_26)
	.align		4
.L_26:
        /*00a0*/ 	.word	index@(_Z20interleave_uv_kernelPKhS0_iPhiii)
        /*00a4*/ 	.word	0x00000000


	//----- nvinfo : EIATTR_REGCOUNT
	.align		4
.L_27:
        /*00a8*/ 	.byte	0x04, 0x2f
        /*00aa*/ 	.short	(.L_29 - .L_28)
	.align		4
.L_28:
        /*00ac*/ 	.word	index@(_Z23fnv1a_chunk_hash_kernelPKhmmPj)
        /*00b0*/ 	.word	0x0000001e


	//----- nvinfo : EIATTR_FRAME_SIZE
	.align		4
.L_29:
        /*00b4*/ 	.byte	0x04, 0x11
        /*00b6*/ 	.short	(.L_31 - .L_30)
	.align		4
.L_30:
        /*00b8*/ 	.word	index@(_Z23fnv1a_chunk_hash_kernelPKhmmPj)
        /*00bc*/ 	.word	0x00000000


	//----- nvinfo : EIATTR_MIN_STACK_SIZE
	.align		4
.L_31:
        /*00c0*/ 	.byte	0x04, 0x12
        /*00c2*/ 	.short	(.L_33 - .L_32)
	.align		4
.L_32:
        /*00c4*/ 	.word	index@(_Z23fnv1a_chunk_hash_kernelPKhmmPj)
        /*00c8*/ 	.word	0x00000000


	//----- nvinfo : EIATTR_MIN_STACK_SIZE
	.align		4
.L_33:
        /*00cc*/ 	.byte	0x04, 0x12
        /*00ce*/ 	.short	(.L_35 - .L_34)
	.align		4
.L_34:
        /*00d0*/ 	.word	index@(_Z20interleave_uv_kernelPKhS0_iPhiii)
        /*00d4*/ 	.word	0x00000000


	//----- nvinfo : EIATTR_MIN_STACK_SIZE
	.align		4
.L_35:
        /*00d8*/ 	.byte	0x04, 0x12
        /*00da*/ 	.short	(.L_37 - .L_36)
	.align		4
.L_36:
        /*00dc*/ 	.word	index@(_Z21downsample_2x2_kernelPKhiPhiii)
        /*00e0*/ 	.word	0x00000000


	//----- nvinfo : EIATTR_MIN_STACK_SIZE
	.align		4
.L_37:
        /*00e4*/ 	.byte	0x04, 0x12
        /*00e6*/ 	.short	(.L_39 - .L_38)
	.align		4
.L_38:
        /*00e8*/ 	.word	index@(_Z27fp16_planar_to_RGB24_kernelPK6__halfPhiii)
        /*00ec*/ 	.word	0x00000000


	//----- nvinfo : EIATTR_MIN_STACK_SIZE
	.align		4
.L_39:
        /*00f0*/ 	.byte	0x04, 0x12
        /*00f2*/ 	.short	(.L_41 - .L_40)
	.align		4
.L_40:
        /*00f4*/ 	.word	index@(_Z20half_to_float_kernelPK6__halfPfi)
        /*00f8*/ 	.word	0x00000000


	//----- nvinfo : EIATTR_MIN_STACK_SIZE
	.align		4
.L_41:
        /*00fc*/ 	.byte	0x04, 0x12
        /*00fe*/ 	.short	(.L_43 - .L_42)
	.align		4
.L_42:
        /*0100*/ 	.word	index@(_Z19yuvToRgbKernel_fp32PKhS0_S0_PfS1_S1_iiii)
        /*0104*/ 	.word	0x00000000


	//----- nvinfo : EIATTR_MIN_STACK_SIZE
	.align		4
.L_43:
        /*0108*/ 	.byte	0x04, 0x12
        /*010a*/ 	.short	(.L_45 - .L_44)
	.align		4
.L_44:
        /*010c*/ 	.word	index@(_Z19yuvToRgbKernel_fp16PKhS0_S0_P6__halfS2_S2_iiii)
        /*0110*/ 	.word	0x00000000
.L_45:


//--------------------- .nv.compat                --------------------------
	.section	.nv.compat,"",@"SHT_CUDA_COMPAT_INFO"
	.align	4
        /*0000*/ 	.byte	0x02, 0x09, 0x00, 0x00, 0x02, 0x02, 0x01, 0x00, 0x02, 0x05, 0x05, 0x00, 0x03, 0x07, 0x01, 0x01
        /*0010*/ 	.byte	0x02, 0x03, 0x00, 0x00, 0x02, 0x06, 0x01, 0x00, 0x04, 0x0b, 0x08, 0x00, 0x01, 0x00, 0x00, 0x00
        /*0020*/ 	.byte	0x00, 0x00, 0x00, 0x00


//--------------------- .nv.info._Z23fnv1a_chunk_hash_kernelPKhmmPj --------------------------
	.section	.nv.info._Z23fnv1a_chunk_hash_kernelPKhmmPj,"",@"SHT_CUDA_INFO"
	.sectionflags	@""
	.align	4


	//----- nvinfo : EIATTR_CUDA_API_VERSION
	.align		4
        /*0000*/ 	.byte	0x04, 0x37
        /*0002*/ 	.short	(.L_47 - .L_46)
.L_46:
        /*0004*/ 	.word	0x00000082


	//----- nvinfo : EIATTR_KPARAM_INFO
	.align		4
.L_47:
        /*0008*/ 	.byte	0x04, 0x17
        /*000a*/ 	.short	(.L_49 - .L_48)
.L_48:
        /*000c*/ 	.word	0x00000000
        /*0010*/ 	.short	0x0003
        /*0012*/ 	.short	0x0018
        /*0014*/ 	.byte	0x00, 0xf5, 0x21, 0x00


	//----- nvinfo : EIATTR_KPARAM_INFO
	.align		4
.L_49:
        /*0018*/ 	.byte	0x04, 0x17
        /*001a*/ 	.short	(.L_51 - .L_50)
.L_50:
        /*001c*/ 	.word	0x00000000
        /*0020*/ 	.short	0x0002
        /*0022*/ 	.short	0x0010
        /*0024*/ 	.byte	0x00, 0xf0, 0x21, 0x00


	//----- nvinfo : EIATTR_KPARAM_INFO
	.align		4
.L_51:
        /*0028*/ 	.byte	0x04, 0x17
        /*002a*/ 	.short	(.L_53 - .L_52)
.L_52:
        /*002c*/ 	.word	0x00000000
        /*0030*/ 	.short	0x0001
        /*0032*/ 	.short	0x0008
        /*0034*/ 	.byte	0x00, 0xf0, 0x21, 0x00


	//----- nvinfo : EIATTR_KPARAM_INFO
	.align		4
.L_53:
        /*0038*/ 	.byte	0x04, 0x17
        /*003a*/ 	.short	(.L_55 - .L_54)
.L_54:
        /*003c*/ 	.word	0x00000000
        /*0040*/ 	.short	0x0000
        /*0042*/ 	.short	0x0000
        /*0044*/ 	.byte	0x00, 0xf5, 0x21, 0x00


	//----- nvinfo : EIATTR_SPARSE_MMA_MASK
	.align		4
.L_55:
        /*0048*/ 	.byte	0x03, 0x50
        /*004a*/ 	.short	0x0000


	//----- nvinfo : EIATTR_MAXREG_COUNT
	.align		4
        /*004c*/ 	.byte	0x03, 0x1b
        /*004e*/ 	.short	0x00ff


	//----- nvinfo : EIATTR_MERCURY_ISA_VERSION
	.align		4
        /*0050*/ 	.byte	0x03, 0x5f
        /*0052*/ 	.short	0x0101


	//----- nvinfo : EIATTR_VRC_CTA_INIT_COUNT
	.align		4
        /*0054*/ 	.byte	0x02, 0x4a
	.zero		1
	.zero		1


	//----- nvinfo : EIATTR_EXIT_INSTR_OFFSETS
	.align		4
        /*0058*/ 	.byte	0x04, 0x1c
        /*005a*/ 	.short	(.L_57 - .L_56)


	//   ....[0]....
.L_56:
        /*005c*/ 	.word	0x00000080


	//   ....[1]....
        /*0060*/ 	.word	0x00000110


	//   ....[2]....
        /*0064*/ 	.word	0x00000a60


	//----- nvinfo : EIATTR_CBANK_PARAM_SIZE
	.align		4
.L_57:
        /*0068*/ 	.byte	0x03, 0x19
        /*006a*/ 	.short	0x0020


	//----- nvinfo : EIATTR_PARAM_CBANK
	.align		4
        /*006c*/ 	.byte	0x04, 0x0a
        /*006e*/ 	.short	(.L_59 - .L_58)
	.align		4
.L_58:
        /*0070*/ 	.word	index@(.nv.constant0._Z23fnv1a_chunk_hash_kernelPKhmmPj)
        /*0074*/ 	.short	0x0380
        /*0076*/ 	.short	0x0020


	//----- nvinfo : EIATTR_SW_WAR
	.align		4
.L_59:
        /*0078*/ 	.byte	0x04, 0x36
        /*007a*/ 	.short	(.L_61 - .L_60)
.L_60:
        /*007c*/ 	.word	0x00000008
.L_61:


//--------------------- .nv.info._Z20interleave_uv_kernelPKhS0_iPhiii --------------------------
	.section	.nv.info._Z20interleave_uv_kernelPKhS0_iPhiii,"",@"SHT_CUDA_INFO"
	.sectionflags	@""
	.align	4


	//----- nvinfo : EIATTR_CUDA_API_VERSION
	.align		4
        /*0000*/ 	.byte	0x04, 0x37
        /*0002*/ 	.short	(.L_63 - .L_62)
.L_62:
        /*0004*/ 	.word	0x00000082


	//----- nvinfo : EIATTR_KPARAM_INFO
	.align		4
.L_63:
        /*0008*/ 	.byte	0x04, 0x17
        /*000a*/ 	.short	(.L_65 - .L_64)
.L_64:
        /*000c*/ 	.word	0x00000000
        /*0010*/ 	.short	0x0006
        /*0012*/ 	.short	0x0028
        /*0014*/ 	.byte	0x00, 0xf0, 0x11, 0x00


	//----- nvinfo : EIATTR_KPARAM_INFO
	.align		4
.L_65:
        /*0018*/ 	.byte	0x04, 0x17
        /*001a*/ 	.short	(.L_67 - .L_66)
.L_66:
        /*001c*/ 	.word	0x00000000
        /*0020*/ 	.short	0x0005
        /*0022*/ 	.short	0x0024
        /*0024*/ 	.byte	0x00, 0xf0, 0x11, 0x00


	//----- nvinfo : EIATTR_KPARAM_INFO
	.align		4
.L_67:
        /*0028*/ 	.byte	0x04, 0x17
        /*002a*/ 	.short	(.L_69 - .L_68)
.L_68:
        /*002c*/ 	.word	0x00000000
        /*0030*/ 	.short	0x0004
        /*0032*/ 	.short	0x0020
        /*0034*/ 	.byte	0x00, 0xf0, 0x11, 0x00


	//----- nvinfo : EIATTR_KPARAM_INFO
	.align		4
.L_69:
        /*0038*/ 	.byte	0x04, 0x17
        /*003a*/ 	.short	(.L_71 - .L_70)
.L_70:
        /*003c*/ 	.word	0x00000000
        /*0040*/ 	.short	0x0003
        /*0042*/ 	.short	0x0018
        /*0044*/ 	.byte	0x00, 0xf5, 0x21, 0x00


	//----- nvinfo : EIATTR_KPARAM_INFO
	.align		4
.L_71:
        /*0048*/ 	.byte	0x04, 0x17
        /*004a*/ 	.short	(.L_73 - .L_72)
.L_72:
        /*004c*/ 	.word	0x00000000
        /*0050*/ 	.short	0x0002
        /*0052*/ 	.short	0x0010
        /*0054*/ 	.byte	0x00, 0xf0, 0x11, 0x00


	//----- nvinfo : EIATTR_KPARAM_INFO
	.align		4
.L_73:
        /*0058*/ 	.byte	0x04, 0x17
        /*005a*/ 	.short	(.L_75 - .L_74)
.L_74:
        /*005c*/ 	.word	0x00000000
        /*0060*/ 	.short	0x0001
        /*0062*/ 	.short	0x0008
        /*0064*/ 	.byte	0x00, 0xf5, 0x21, 0x00


	//----- nvinfo : EIATTR_KPARAM_INFO
	.align		4
.L_75:
        /*0068*/ 	.byte	0x04, 0x17
        /*006a*/ 	.short	(.L_77 - .L_76)
.L_76:
        /*006c*/ 	.word	0x00000000
        /*0070*/ 	.short	0x0000
        /*0072*/ 	.short	0x0000
        /*0074*/ 	.byte	0x00, 0xf5, 0x21, 0x00


	//----- nvinfo : EIATTR_SPARSE_MMA_MASK
	.align		4
.L_77:
        /*0078*/ 	.byte	0x03, 0x50
        /*007a*/ 	.short	0x0000


	//----- nvinfo : EIATTR_MAXREG_COUNT
	.align		4
        /*007c*/ 	.byte	0x03, 0x1b
        /*007e*/ 	.short	0x00ff


	//----- nvinfo : EIATTR_MERCURY_ISA_VERSION
	.align		4
        /*0080*/ 	.byte	0x03, 0x5f
        /*0082*/ 	.short	0x0101


	//----- nvinfo : EIATTR_VRC_CTA_INIT_COUNT
	.align		4
        /*0084*/ 	.byte	0x02, 0x4a
	.zero		1
	.zero		1


	//----- nvinfo : EIATTR_EXIT_INSTR_OFFSETS
	.align		4
        /*0088*/ 	.byte	0x04, 0x1c
        /*008a*/ 	.short	(.L_79 - .L_78)


	//   ....[0]....
.L_78:
        /*008c*/ 	.word	0x000000d0


	//   ....[1]....
        /*0090*/ 	.word	0x00000210


	//----- nvinfo : EIATTR_CBANK_PARAM_SIZE
	.align		4
.L_79:
        /*0094*/ 	.byte	0x03, 0x19
        /*0096*/ 	.short	0x002c


	//----- nvinfo : EIATTR_PARAM_CBANK
	.align		4
        /*0098*/ 	.byte	0x04, 0x0a
        /*009a*/ 	.short	(.L_81 - .L_80)
	.align		4
.L_80:
        /*009c*/ 	.word	index@(.nv.constant0._Z20interleave_uv_kernelPKhS0_iPhiii)
        /*00a0*/ 	.short	0x0380
        /*00a2*/ 	.short	0x002c


	//----- nvinfo : EIATTR_SW_WAR
	.align		4
.L_81:
        /*00a4*/ 	.byte	0x04, 0x36
        /*00a6*/ 	.short	(.L_83 - .L_82)
.L_82:
        /*00a8*/ 	.word	0x00000008
.L_83:


//--------------------- .nv.info._Z21downsample_2x2_kernelPKhiPhiii --------------------------
	.section	.nv.info._Z21downsample_2x2_kernelPKhiPhiii,"",@"SHT_CUDA_INFO"
	.sectionflags	@""
	.align	4


	//----- nvinfo : EIATTR_CUDA_API_VERSION
	.align		4
        /*0000*/ 	.byte	0x04, 0x37
        /*0002*/ 	.short	(.L_85 - .L_84)
.L_84:
        /*0004*/ 	.word	0x00000082


	//----- nvinfo : EIATTR_KPARAM_INFO
	.align		4
.L_85:
        /*0008*/ 	.byte	0x04, 0x17
        /*000a*/ 	.short	(.L_87 - .L_86)
.L_86:
        /*000c*/ 	.word	0x00000000
        /*0010*/ 	.short	0x0005
        /*0012*/ 	.short	0x0020
        /*0014*/ 	.byte	0x00, 0xf0, 0x11, 0x00


	//----- nvinfo : EIATTR_KPARAM_INFO
	.align		4
.L_87:
        /*0018*/ 	.byte	0x04, 0x17
        /*001a*/ 	.short	(.L_89 - .L_88)
.L_88:
        /*001c*/ 	.word	0x00000000
        /*0020*/ 	.short	0x0004
        /*0022*/ 	.short	0x001c
        /*0024*/ 	.byte	0x00, 0xf0, 0x11, 0x00


	//----- nvinfo : EIATTR_KPARAM_INFO
	.align		4
.L_89:
        /*0028*/ 	.byte	0x04, 0x17
        /*002a*/ 	.short	(.L_91 - .L_90)
.L_90:
        /*002c*/ 	.word	0x00000000
        /*0030*/ 	.short	0x0003
        /*0032*/ 	.short	0x0018
        /*0034*/ 	.byte	0x00, 0xf0, 0x11, 0x00


	//----- nvinfo : EIATTR_KPARAM_INFO
	.align		4
.L_91:
        /*0038*/ 	.byte	0x04, 0x17
        /*003a*/ 	.short	(.L_93 - .L_92)
.L_92:
        /*003c*/ 	.word	0x00000000
        /*0040*/ 	.short	0x0002
        /*0042*/ 	.short	0x0010
        /*0044*/ 	.byte	0x00, 0xf5, 0x21, 0x00


	//----- nvinfo : EIATTR_KPARAM_INFO
	.align		4
.L_93:
        /*0048*/ 	.byte	0x04, 0x17
        /*004a*/ 	.short	(.L_95 - .L_94)
.L_94:
        /*004c*/ 	.word	0x00000000
        /*0050*/ 	.short	0x0001
        /*0052*/ 	.short	0x0008
        /*0054*/ 	.byte	0x00, 0xf0, 0x11, 0x00


	//----- nvinfo : EIATTR_KPARAM_INFO
	.align		4
.L_95:
        /*0058*/ 	.byte	0x04, 0x17
        /*005a*/ 	.short	(.L_97 - .L_96)
.L_96:
        /*005c*/ 	.word	0x00000000
        /*0060*/ 	.short	0x0000
        /*0062*/ 	.short	0x0000
        /*0064*/ 	.byte	0x00, 0xf5, 0x21, 0x00


	//----- nvinfo : EIATTR_SPARSE_MMA_MASK
	.align		4
.L_97:
        /*0068*/ 	.byte	0x03, 0x50
        /*006a*/ 	.short	0x0000


	//----- nvinfo : EIATTR_MAXREG_COUNT
	.align		4
        /*006c*/ 	.byte	0x03, 0x1b
        /*006e*/ 	.short	0x00ff


	//----- nvinfo : EIATTR_MERCURY_ISA_VERSION
	.align		4
        /*0070*/ 	.byte	0x03, 0x5f
        /*0072*/ 	.short	0x0101


	//----- nvinfo : EIATTR_VRC_CTA_INIT_COUNT
	.align		4
        /*0074*/ 	.byte	0x02, 0x4a
	.zero		1
	.zero		1


	//----- nvinfo : EIATTR_EXIT_INSTR_OFFSETS
	.align		4
        /*0078*/ 	.byte	0x04, 0x1c
        /*007a*/ 	.short	(.L_99 - .L_98)


	//   ....[0]....
.L_98:
        /*007c*/ 	.word	0x000000d0


	//   ....[1]....
        /*0080*/ 	.word	0x00000240


	//----- nvinfo : EIATTR_CBANK_PARAM_SIZE
	.align		4
.L_99:
        /*0084*/ 	.byte	0x03, 0x19
        /*0086*/ 	.short	0x0024


	//----- nvinfo : EIATTR_PARAM_CBANK
	.align		4
        /*0088*/ 	.byte	0x04, 0x0a
        /*008a*/ 	.short	(.L_101 - .L_100)
	.align		4
.L_100:
        /*008c*/ 	.word	index@(.nv.constant0._Z21downsample_2x2_kernelPKhiPhiii)
        /*0090*/ 	.short	0x0380
        /*0092*/ 	.short	0x0024


	//----- nvinfo : EIATTR_SW_WAR
	.align		4
.L_101:
        /*0094*/ 	.byte	0x04, 0x36
        /*0096*/ 	.short	(.L_103 - .L_102)
.L_102:
        /*0098*/ 	.word	0x00000008
.L_103:


//--------------------- .nv.info._Z27fp16_planar_to_RGB24_kernelPK6__halfPhiii --------------------------
	.section	.nv.info._Z27fp16_planar_to_RGB24_kernelPK6__halfPhiii,"",@"SHT_CUDA_INFO"
	.sectionflags	@""
	.align	4


	//----- nvinfo : EIATTR_CUDA_API_VERSION
	.align		4
        /*0000*/ 	.byte	0x04, 0x37
        /*0002*/ 	.short	(.L_105 - .L_104)
.L_104:
        /*0004*/ 	.word	0x00000082


	//----- nvinfo : EIATTR_KPARAM_INFO
	.align		4
.L_105:
        /*0008*/ 	.byte	0x04, 0x17
        /*000a*/ 	.short	(.L_107 - .L_106)
.L_106:
        /*000c*/ 	.word	0x00000000
        /*0010*/ 	.short	0x0004
        /*0012*/ 	.short	0x0018
        /*0014*/ 	.byte	0x00, 0xf0, 0x11, 0x00


	//----- nvinfo : EIATTR_KPARAM_INFO
	.align		4
.L_107:
        /*0018*/ 	.byte	0x04, 0x17
        /*001a*/ 	.short	(.L_109 - .L_108)
.L_108:
        /*001c*/ 	.word	0x00000000
        /*0020*/ 	.short	0x0003
        /*0022*/ 	.short	0x0014
        /*0024*/ 	.byte	0x00, 0xf0, 0x11, 0x00


	//----- nvinfo : EIATTR_KPARAM_INFO
	.align		4
.L_109:
        /*0028*/ 	.byte	0x04, 0x17
        /*002a*/ 	.short	(.L_111 - .L_110)
.L_110:
        /*002c*/ 	.word	0x00000000
        /*0030*/ 	.short	0x0002
        /*0032*/ 	.short	0x0010
        /*0034*/ 	.byte	0x00, 0xf0, 0x11, 0x00


	//----- nvinfo : EIATTR_KPARAM_INFO
	.align		4
.L_111:
        /*0038*/ 	.byte	0x04, 0x17
        /*003a*/ 	.short	(.L_113 - .L_112)
.L_112:
        /*003c*/ 	.word	0x00000000
        /*0040*/ 	.short	0x0001
        /*0042*/ 	.short	0x0008
        /*0044*/ 	.byte	0x00, 0xf5, 0x21, 0x00


	//----- nvinfo : EIATTR_KPARAM_INFO
	.align		4
.L_113:
        /*0048*/ 	.byte	0x04, 0x17
        /*004a*/ 	.short	(.L_115 - .L_114)
.L_114:
        /*004c*/ 	.word	0x00000000
        /*0050*/ 	.short	0x0000
        /*0052*/ 	.short	0x0000
        /*0054*/ 	.byte	0x00, 0xf5, 0x21, 0x00


	//----- nvinfo : EIATTR_SPARSE_MMA_MASK
	.align		4
.L_115:
        /*0058*/ 	.byte	0x03, 0x50
        /*005a*/ 	.short	0x0000


	//----- nvinfo : EIATTR_MAXREG_COUNT
	.align		4
        /*005c*/ 	.byte	0x03, 0x1b
        /*005e*/ 	.short	0x00ff


	//----- nvinfo : EIATTR_MERCURY_ISA_VERSION
	.align		4
        /*0060*/ 	.byte	0x03, 0x5f
        /*0062*/ 	.short	0x0101


	//----- nvinfo : EIATTR_VRC_CTA_INIT_COUNT
	.align		4
        /*0064*/ 	.byte	0x02, 0x4a
	.zero		1
	.zero		1


	//----- nvinfo : EIATTR_EXIT_INSTR_OFFSETS
	.align		4
        /*0068*/ 	.byte	0x04, 0x1c
        /*006a*/ 	.short	(.L_117 - .L_116)


	//   ....[0]....
.L_116:
        /*006c*/ 	.word	0x000000d0


	//   ....[1]....
        /*0070*/ 	.word	0x000002a0


	//----- nvinfo : EIATTR_CBANK_PARAM_SIZE
	.align		4
.L_117:
        /*0074*/ 	.byte	0x03, 0x19
        /*0076*/ 	.short	0x001c


	//----- nvinfo : EIATTR_PARAM_CBANK
	.align		4
        /*0078*/ 	.byte	0x04, 0x0a
        /*007a*/ 	.short	(.L_119 - .L_118)
	.align		4
.L_118:
        /*007c*/ 	.word	index@(.nv.constant0._Z27fp16_planar_to_RGB24_kernelPK6__halfPhiii)
        /*0080*/ 	.short	0x0380
        /*0082*/ 	.short	0x001c


	//----- nvinfo : EIATTR_SW_WAR
	.align		4
.L_119:
        /*0084*/ 	.byte	0x04, 0x36
        /*0086*/ 	.short	(.L_121 - .L_120)
.L_120:
        /*0088*/ 	.word	0x00000008
.L_121:


//--------------------- .nv.info._Z20half_to_float_kernelPK6__halfPfi --------------------------
	.section	.nv.info._Z20half_to_float_kernelPK6__halfPfi,"",@"SHT_CUDA_INFO"
	.sectionflags	@""
	.align	4


	//----- nvinfo : EIATTR_CUDA_API_VERSION
	.align		4
        /*0000*/ 	.byte	0x04, 0x37
        /*0002*/ 	.short	(.L_123 - .L_122)
.L_122:
        /*0004*/ 	.word	0x00000082


	//----- nvinfo : EIATTR_KPARAM_INFO
	.align		4
.L_123:
        /*0008*/ 	.byte	0x04, 0x17
        /*000a*/ 	.short	(.L_125 - .L_124)
.L_124:
        /*000c*/ 	.word	0x00000000
        /*0010*/ 	.short	0x0002
        /*0012*/ 	.short	0x0010
        /*0014*/ 	.byte	0x00, 0xf0, 0x11, 0x00


	//----- nvinfo : EIATTR_KPARAM_INFO
	.align		4
.L_125:
        /*0018*/ 	.byte	0x04, 0x17
        /*001a*/ 	.short	(.L_127 - .L_126)
.L_126:
        /*001c*/ 	.word	0x00000000
        /*0020*/ 	.short	0x0001
        /*0022*/ 	.short	0x0008
        /*0024*/ 	.byte	0x00, 0xf5, 0x21, 0x00


	//----- nvinfo : EIATTR_KPARAM_INFO
	.align		4
.L_127:
        /*0028*/ 	.byte	0x04, 0x17
        /*002a*/ 	.short	(.L_129 - .L_128)
.L_128:
        /*002c*/ 	.word	0x00000000
        /*0030*/ 	.short	0x0000
        /*0032*/ 	.short	0x0000
        /*0034*/ 	.byte	0x00, 0xf5, 0x21, 0x00


	//----- nvinfo : EIATTR_SPARSE_MMA_MASK
	.align		4
.L_129:
        /*0038*/ 	.byte	0x03, 0x50
        /*003a*/ 	.short	0x0000


	//----- nvinfo : EIATTR_MAXREG_COUNT
	.align		4
        /*003c*/ 	.byte	0x03, 0x1b
        /*003e*/ 	.short	0x00ff


	//----- nvinfo : EIATTR_MERCURY_ISA_VERSION
	.align		4
        /*0040*/ 	.byte	0x03, 0x5f
        /*0042*/ 	.short	0x0101


	//----- nvinfo : EIATTR_VRC_CTA_INIT_COUNT
	.align		4
        /*0044*/ 	.byte	0x02, 0x4a
	.zero		1
	.zero		1


	//----- nvinfo : EIATTR_EXIT_INSTR_OFFSETS
	.align		4
        /*0048*/ 	.byte	0x04, 0x1c
        /*004a*/ 	.short	(.L_131 - .L_130)


	//   ....[0]....
.L_130:
        /*004c*/ 	.word	0x00000070


	//   ....[1]....
        /*0050*/ 	.word	0x00000100


	//----- nvinfo : EIATTR_CBANK_PARAM_SIZE
	.align		4
.L_131:
        /*0054*/ 	.byte	0x03, 0x19
        /*0056*/ 	.short	0x0014


	//----- nvinfo : EIATTR_PARAM_CBANK
	.align		4
        /*0058*/ 	.byte	0x04, 0x0a
        /*005a*/ 	.short	(.L_133 - .L_132)
	.align		4
.L_132:
        /*005c*/ 	.word	index@(.nv.constant0._Z20half_to_float_kernelPK6__halfPfi)
        /*0060*/ 	.short	0x0380
        /*0062*/ 	.short	0x0014


	//----- nvinfo : EIATTR_SW_WAR
	.align		4
.L_133:
        /*0064*/ 	.byte	0x04, 0x36
        /*0066*/ 	.short	(.L_135 - .L_134)
.L_134:
        /*0068*/ 	.word	0x00000008
.L_135:


//--------------------- .nv.info._Z19yuvToRgbKernel_fp32PKhS0_S0_PfS1_S1_iiii --------------------------
	.section	.nv.info._Z19yuvToRgbKernel_fp32PKhS0_S0_PfS1_S1_iiii,"",@"SHT_CUDA_INFO"
	.sectionflags	@""
	.align	4


	//----- nvinfo : EIATTR_CUDA_API_VERSION
	.align		4
        /*0000*/ 	.byte	0x04, 0x37
        /*0002*/ 	.short	(.L_137 - .L_136)
.L_136:
        /*0004*/ 	.word	0x00000082


	//----- nvinfo : EIATTR_KPARAM_INFO
	.align		4
.L_137:
        /*0008*/ 	.byte	0x04, 0x17
        /*000a*/ 	.short	(.L_139 - .L_138)
.L_138:
        /*000c*/ 	.word	0x00000000
        /*0010*/ 	.short	0x0009
        /*0012*/ 	.short	0x003c
        /*0014*/ 	.byte	0x00, 0xf0, 0x11, 0x00


	//----- nvinfo : EIATTR_KPARAM_INFO
	.align		4
.L_139:
        /*0018*/ 	.byte	0x04, 0x17
        /*001a*/ 	.short	(.L_141 - .L_140)
.L_140:
        /*001c*/ 	.word	0x00000000
        /*0020*/ 	.short	0x0008
        /*0022*/ 	.short	0x0038
        /*0024*/ 	.byte	0x00, 0xf0, 0x11, 0x00


	//----- nvinfo : EIATTR_KPARAM_INFO
	.align		4
.L_141:
        /*0028*/ 	.byte	0x04, 0x17
        /*002a*/ 	.short	(.L_143 - .L_142)
.L_142:
        /*002c*/ 	.word	0x00000000
        /*0030*/ 	.short	0x0007
        /*0032*/ 	.short	0x0034
        /*0034*/ 	.byte	0x00, 0xf0, 0x11, 0x00


	//----- nvinfo : EIATTR_KPARAM_INFO
	.align		4
.L_143:
        /*0038*/ 	.byte	0x04, 0x17
        /*003a*/ 	.short	(.L_145 - .L_144)
.L_144:
        /*003c*/ 	.word	0x00000000
        /*0040*/ 	.short	0x0006
        /*0042*/ 	.short	0x0030
        /*0044*/ 	.byte	0x00, 0xf0, 0x11, 0x00


	//----- nvinfo : EIATTR_KPARAM_INFO
	.align		4
.L_145:
        /*0048*/ 	.byte	0x04, 0x17
        /*004a*/ 	.short	(.L_147 - .L_146)
.L_146:
        /*004c*/ 	.word	0x00000000
        /*0050*/ 	.short	0x0005
        /*0052*/ 	.short	0x0028
        /*0054*/ 	.byte	0x00, 0xf5, 0x21, 0x00


	//----- nvinfo : EIATTR_KPARAM_INFO
	.align		4
.L_147:
        /*0058*/ 	.byte	0x04, 0x17
        /*005a*/ 	.short	(.L_149 - .L_148)
.L_148:
        /*005c*/ 	.word	0x00000000
        /*0060*/ 	.short	0x0004
        /*0062*/ 	.short	0x0020
        /*0064*/ 	.byte	0x00, 0xf5, 0x21, 0x00


	//----- nvinfo : EIATTR_KPARAM_INFO
	.align		4
.L_149:
        /*0068*/ 	.byte	0x04, 0x17
        /*006a*/ 	.short	(.L_151 - .L_150)
.L_150:
        /*006c*/ 	.word	0x00000000
        /*0070*/ 	.short	0x0003
        /*0072*/ 	.short	0x0018
        /*0074*/ 	.byte	0x00, 0xf5, 0x21, 0x00


	//----- nvinfo : EIATTR_KPARAM_INFO
	.align		4
.L_151:
        /*0078*/ 	.byte	0x04, 0x17
        /*007a*/ 	.short	(.L_153 - .L_152)
.L_152:
        /*007c*/ 	.word	0x00000000
        /*0080*/ 	.short	0x0002
        /*0082*/ 	.short	0x0010
        /*0084*/ 	.byte	0x00, 0xf5, 0x21, 0x00


	//----- nvinfo : EIATTR_KPARAM_INFO
	.align		4
.L_153:
        /*0088*/ 	.byte	0x04, 0x17
        /*008a*/ 	.short	(.L_155 - .L_154)
.L_154:
        /*008c*/ 	.word	0x00000000
        /*0090*/ 	.short	0x0001
        /*0092*/ 	.short	0x0008
        /*0094*/ 	.byte	0x00, 0xf5, 0x21, 0x00


	//----- nvinfo : EIATTR_KPARAM_INFO
	.align		4
.L_155:
        /*0098*/ 	.byte	0x04, 0x17
        /*009a*/ 	.short	(.L_157 - .L_156)
.L_156:
        /*009c*/ 	.word	0x00000000
        /*00a0*/ 	.short	0x0000
        /*00a2*/ 	.short	0x0000
        /*00a4*/ 	.byte	0x00, 0xf5, 0x21, 0x00


	//----- nvinfo : EIATTR_SPARSE_MMA_MASK
	.align		4
.L_157:
        /*00a8*/ 	.byte	0x03, 0x50
        /*00aa*/ 	.short	0x0000


	//----- nvinfo : EIATTR_MAXREG_COUNT
	.align		4
        /*00ac*/ 	.byte	0x03, 0x1b
        /*00ae*/ 	.short	0x00ff


	//----- nvinfo : EIATTR_MERCURY_ISA_VERSION
	.align		4
        /*00b0*/ 	.byte	0x03, 0x5f
        /*00b2*/ 	.short	0x0101


	//----- nvinfo : EIATTR_VRC_CTA_INIT_COUNT
	.align		4
        /*00b4*/ 	.byte	0x02, 0x4a
	.zero		1
	.zero		1


	//----- nvinfo : EIATTR_EXIT_INSTR_OFFSETS
	.align		4
        /*00b8*/ 	.byte	0x04, 0x1c
        /*00ba*/ 	.short	(.L_159 - .L_158)


	//   ....[0]....
.L_158:
        /*00bc*/ 	.word	0x000000c0


	//   ....[1]....
        /*00c0*/ 	.word	0x00000670


	//----- nvinfo : EIATTR_CRS_STACK_SIZE
	.align		4
.L_159:
        /*00c4*/ 	.byte	0x04, 0x1e
        /*00c6*/ 	.short	(.L_161 - .L_160)
.L_160:
        /*00c8*/ 	.word	0x00000000


	//----- nvinfo : EIATTR_CBANK_PARAM_SIZE
	.align		4
.L_161:
        /*00cc*/ 	.byte	0x03, 0x19
        /*00ce*/ 	.short	0x0040


	//----- nvinfo : EIATTR_PARAM_CBANK
	.align		4
        /*00d0*/ 	.byte	0x04, 0x0a
        /*00d2*/ 	.short	(.L_163 - .L_162)
	.align		4
.L_162:
        /*00d4*/ 	.word	index@(.nv.constant0._Z19yuvToRgbKernel_fp32PKhS0_S0_PfS1_S1_iiii)
        /*00d8*/ 	.short	0x0380
        /*00da*/ 	.short	0x0040


	//----- nvinfo : EIATTR_SW_WAR
	.align		4
.L_163:
        /*00dc*/ 	.byte	0x04, 0x36
        /*00de*/ 	.short	(.L_165 - .L_164)
.L_164:
        /*00e0*/ 	.word	0x00000008
.L_165:


//--------------------- .nv.info._Z19yuvToRgbKernel_fp16PKhS0_S0_P6__halfS2_S2_iiii --------------------------
	.section	.nv.info._Z19yuvToRgbKernel_fp16PKhS0_S0_P6__halfS2_S2_iiii,"",@"SHT_CUDA_INFO"
	.sectionflags	@""
	.align	4


	//----- nvinfo : EIATTR_CUDA_API_VERSION
	.align		4
        /*0000*/ 	.byte	0x04, 0x37
        /*0002*/ 	.short	(.L_167 - .L_166)
.L_166:
        /*0004*/ 	.word	0x00000082


	//----- nvinfo : EIATTR_KPARAM_INFO
	.align		4
.L_167:
        /*0008*/ 	.byte	0x04, 0x17
        /*000a*/ 	.short	(.L_169 - .L_168)
.L_168:
        /*000c*/ 	.word	0x00000000
        /*0010*/ 	.short	0x0009
        /*0012*/ 	.short	0x003c
        /*0014*/ 	.byte	0x00, 0xf0, 0x11, 0x00


	//----- nvinfo : EIATTR_KPARAM_INFO
	.align		4
.L_169:
        /*0018*/ 	.byte	0x04, 0x17
        /*001a*/ 	.short	(.L_171 - .L_170)
.L_170:
        /*001c*/ 	.word	0x00000000
        /*0020*/ 	.short	0x0008
        /*0022*/ 	.short	0x0038
        /*0024*/ 	.byte	0x00, 0xf0, 0x11, 0x00


	//----- nvinfo : EIATTR_KPARAM_INFO
	.align		4
.L_171:
        /*0028*/ 	.byte	0x04, 0x17
        /*002a*/ 	.short	(.L_173 - .L_172)
.L_172:
        /*002c*/ 	.word	0x00000000
        /*0030*/ 	.short	0x0007
        /*0032*/ 	.short	0x0034
        /*0034*/ 	.byte	0x00, 0xf0, 0x11, 0x00


	//----- nvinfo : EIATTR_KPARAM_INFO
	.align		4
.L_173:
        /*0038*/ 	.byte	0x04, 0x17
        /*003a*/ 	.short	(.L_175 - .L_174)
.L_174:
        /*003c*/ 	.word	0x00000000
        /*0040*/ 	.short	0x0006
        /*0042*/ 	.short	0x0030
        /*0044*/ 	.byte	0x00, 0xf0, 0x11, 0x00


	//----- nvinfo : EIATTR_KPARAM_INFO
	.align		4
.L_175:
        /*0048*/ 	.byte	0x04, 0x17
        /*004a*/ 	.short	(.L_177 - .L_176)
.L_176:
        /*004c*/ 	.word	0x00000000
        /*0050*/ 	.short	0x0005
        /*0052*/ 	.short	0x0028
        /*0054*/ 	.byte	0x00, 0xf5, 0x21, 0x00


	//----- nvinfo : EIATTR_KPARAM_INFO
	.align		4
.L_177:
        /*0058*/ 	.byte	0x04, 0x17
        /*005a*/ 	.short	(.L_179 - .L_178)
.L_178:
        /*005c*/ 	.word	0x00000000
        /*0060*/ 	.short	0x0004
        /*0062*/ 	.short	0x0020
        /*0064*/ 	.byte	0x00, 0xf5, 0x21, 0x00


	//----- nvinfo : EIATTR_KPARAM_INFO
	.align		4
.L_179:
        /*0068*/ 	.byte	0x04, 0x17
        /*006a*/ 	.short	(.L_181 - .L_180)
.L_180:
        /*006c*/ 	.word	0x00000000
        /*0070*/ 	.short	0x0003
        /*0072*/ 	.short	0x0018
        /*0074*/ 	.byte	0x00, 0xf5, 0x21, 0x00


	//----- nvinfo : EIATTR_KPARAM_INFO
	.align		4
.L_181:
        /*0078*/ 	.byte	0x04, 0x17
        /*007a*/ 	.short	(.L_183 - .L_182)
.L_182:
        /*007c*/ 	.word	0x00000000
        /*0080*/ 	.short	0x0002
        /*0082*/ 	.short	0x0010
        /*0084*/ 	.byte	0x00, 0xf5, 0x21, 0x00


	//----- nvinfo : EIATTR_KPARAM_INFO
	.align		4
.L_183:
        /*0088*/ 	.byte	0x04, 0x17
        /*008a*/ 	.short	(.L_185 - .L_184)
.L_184:
        /*008c*/ 	.word	0x00000000
        /*0090*/ 	.short	0x0001
        /*0092*/ 	.short	0x0008
        /*0094*/ 	.byte	0x00, 0xf5, 0x21, 0x00


	//----- nvinfo : EIATTR_KPARAM_INFO
	.align		4
.L_185:
        /*0098*/ 	.byte	0x04, 0x17
        /*009a*/ 	.short	(.L_187 - .L_186)
.L_186:
        /*009c*/ 	.word	0x00000000
        /*00a0*/ 	.short	0x0000
        /*00a2*/ 	.short	0x0000
        /*00a4*/ 	.byte	0x00, 0xf5, 0x21, 0x00


	//----- nvinfo : EIATTR_SPARSE_MMA_MASK
	.align		4
.L_187:
        /*00a8*/ 	.byte	0x03, 0x50
        /*00aa*/ 	.short	0x0000


	//----- nvinfo : EIATTR_MAXREG_COUNT
	.align		4
        /*00ac*/ 	.byte	0x03, 0x1b
        /*00ae*/ 	.short	0x00ff


	//----- nvinfo : EIATTR_MERCURY_ISA_VERSION
	.align		4
        /*00b0*/ 	.byte	0x03, 0x5f
        /*00b2*/ 	.short	0x0101


	//----- nvinfo : EIATTR_VRC_CTA_INIT_COUNT
	.align		4
        /*00b4*/ 	.byte	0x02, 0x4a
	.zero		1
	.zero		1


	//----- nvinfo : EIATTR_EXIT_INSTR_OFFSETS
	.align		4
        /*00b8*/ 	.byte	0x04, 0x1c
        /*00ba*/ 	.short	(.L_189 - .L_188)


	//   ....[0]....
.L_188:
        /*00bc*/ 	.word	0x000000c0


	//   ....[1]....
        /*00c0*/ 	.word	0x000006a0


	//----- nvinfo : EIATTR_CRS_STACK_SIZE
	.align		4
.L_189:
        /*00c4*/ 	.byte	0x04, 0x1e
        /*00c6*/ 	.short	(.L_191 - .L_190)
.L_190:
        /*00c8*/ 	.word	0x00000000


	//----- nvinfo : EIATTR_CBANK_PARAM_SIZE
	.align		4
.L_191:
        /*00cc*/ 	.byte	0x03, 0x19
        /*00ce*/ 	.short	0x0040


	//----- nvinfo : EIATTR_PARAM_CBANK
	.align		4
        /*00d0*/ 	.byte	0x04, 0x0a
        /*00d2*/ 	.short	(.L_193 - .L_192)
	.align		4
.L_192:
        /*00d4*/ 	.word	index@(.nv.constant0._Z19yuvToRgbKernel_fp16PKhS0_S0_P6__halfS2_S2_iiii)
        /*00d8*/ 	.short	0x0380
        /*00da*/ 	.short	0x0040


	//----- nvinfo : EIATTR_SW_WAR
	.align		4
.L_193:
        /*00dc*/ 	.byte	0x04, 0x36
        /*00de*/ 	.short	(.L_195 - .L_194)
.L_194:
        /*00e0*/ 	.word	0x00000008
.L_195:


//--------------------- .nv.callgraph             --------------------------
	.section	.nv.callgraph,"",@"SHT_CUDA_CALLGRAPH"
	.align	4
	.sectionentsize	8
	.align		4
        /*0000*/ 	.word	0x00000000
	.align		4
        /*0004*/ 	.word	0xffffffff
	.align		4
        /*0008*/ 	.word	0x00000000
	.align		4
        /*000c*/ 	.word	0xfffffffe
	.align		4
        /*0010*/ 	.word	0x00000000
	.align		4
        /*0014*/ 	.word	0xfffffffd
	.align		4
        /*0018*/ 	.word	0x00000000
	.align		4
        /*001c*/ 	.word	0xfffffffc


//--------------------- .text._Z23fnv1a_chunk_hash_kernelPKhmmPj --------------------------
	.section	.text._Z23fnv1a_chunk_hash_kernelPKhmmPj,"ax",@progbits
	.align	128
.text._Z23fnv1a_chunk_hash_kernelPKhmmPj:
        .type           _Z23fnv1a_chunk_hash_kernelPKhmmPj,@function
        .size           _Z23fnv1a_chunk_hash_kernelPKhmmPj,(.L_x_47 - _Z23fnv1a_chunk_hash_kernelPKhmmPj)
        .other          _Z23fnv1a_chunk_hash_kernelPKhmmPj,@"STO_CUDA_ENTRY STV_DEFAULT"
_Z23fnv1a_chunk_hash_kernelPKhmmPj:
[----:B------:R-:W-:Y:S08]  /*0000*/  LDC R1, c[0x0][0x37c] ;  /* 0x0000df00ff017b82 */ /* 0x000ff00000000800 */
[----:B------:R-:W0:Y:S08]  /*0010*/  S2UR UR6, SR_CTAID.X ;  /* 0x00000000000679c3 */ /* 0x000e300000002500 */
[----:B------:R-:W0:Y:S08]  /*0020*/  LDC.64 R8, c[0x0][0x390] ;  /* 0x0000e400ff087b82 */ /* 0x000e300000000a00 */
[----:B------:R-:W1:Y:S01]  /*0030*/  LDC.64 R10, c[0x0][0x388] ;  /* 0x0000e200ff0a7b82 */ /* 0x000e620000000a00 */
[----:B0-----:R-:W-:-:S04]  /*0040*/  IMAD.WIDE.U32 R2, R8, UR6, RZ ;  /* 0x0000000608027c25 */ /* 0x001fc8000f8e00ff */
[----:B------:R-:W-:Y:S01]  /*0050*/  IMAD R5, R9, UR6, R3 ;  /* 0x0000000609057c24 */ /* 0x000fe2000f8e0203 */
[----:B-1----:R-:W-:-:S04]  /*0060*/  ISETP.GE.U32.AND P0, PT, R2, R10, PT ;  /* 0x0000000a0200720c */ /* 0x002fc80003f06070 */
[----:B------:R-:W-:-:S13]  /*0070*/  ISETP.GE.U32.AND.EX P0, PT, R5, R11, PT, P0 ;  /* 0x0000000b0500720c */ /* 0x000fda0003f06100 */
[----:B------:R-:W-:Y:S05]  /*0080*/  @P0 EXIT ;  /* 0x000000000000094d */ /* 0x000fea0003800000 */
[----:B------:R-:W0:Y:S01]  /*0090*/  S2R R6, SR_TID.X ;  /* 0x0000000000067919 */ /* 0x000e220000002100 */
[----:B------:R-:W-:-:S05]  /*00a0*/  IADD3 R7, P0, PT, R2, R8, RZ ;  /* 0x0000000802077210 */ /* 0x000fca0007f1e0ff */
[----:B------:R-:W-:Y:S01]  /*00b0*/  IMAD.X R0, R5, 0x1, R9, P0 ;  /* 0x0000000105007824 */ /* 0x000fe200000e0609 */
[----:B------:R-:W-:-:S04]  /*00c0*/  ISETP.LT.U32.AND P0, PT, R7, R10, PT ;  /* 0x0000000a0700720c */ /* 0x000fc80003f01070 */
[----:B------:R-:W-:-:S04]  /*00d0*/  ISETP.LT.U32.AND.EX P0, PT, R0, R11, PT, P0 ;  /* 0x0000000b0000720c */ /* 0x000fc80003f01100 */
[----:B------:R-:W-:Y:S02]  /*00e0*/  SEL R7, R7, R10, P0 ;  /* 0x0000000a07077207 */ /* 0x000fe40000000000 */
[----:B------:R-:W-:Y:S02]  /*00f0*/  SEL R9, R0, R11, P0 ;  /* 0x0000000b00097207 */ /* 0x000fe40000000000 */
[----:B0-----:R-:W-:-:S13]  /*0100*/  ISETP.NE.AND P1, PT, R6, RZ, PT ;  /* 0x000000ff0600720c */ /* 0x001fda0003f25270 */
[----:B------:R-:W-:Y:S05]  /*0110*/  @P1 EXIT ;  /* 0x000000000000194d */ /* 0x000fea0003800000 */
[----:B------:R-:W-:Y:S01]  /*0120*/  IADD3 R0, P0, PT, R7, -R2, RZ ;  /* 0x8000000207007210 */ /* 0x000fe20007f1e0ff */
[----:B------:R-:W0:Y:S01]  /*0130*/  LDCU.64 UR8, c[0x0][0x358] ;  /* 0x00006b00ff0877ac */ /* 0x000e220008000a00 */
[----:B------:R-:W-:-:S03]  /*0140*/  IMAD.MOV.U32 R8, RZ, RZ, -0x7ee3623b ;  /* 0x811c9dc5ff087424 */ /* 0x000fc600078e00ff */
[----:B------:R-:W-:-:S05]  /*0150*/  IMAD.X R7, R9, 0x1, ~R5, P0 ;  /* 0x0000000109077824 */ /* 0x000fca00000e0e05 */
[----:B------:R-:W-:-:S04]  /*0160*/  SHF.R.U64 R0, R0, 0x2, R7 ;  /* 0x0000000200007819 */ /* 0x000fc80000001207 */
[----:B------:R-:W-:-:S13]  /*0170*/  ISETP.GE.AND P0, PT, R0, 0x1, PT ;  /* 0x000000010000780c */ /* 0x000fda0003f06270 */
[----:B0-----:R-:W-:Y:S05]  /*0180*/  @!P0 BRA `(.L_x_0) ;  /* 0x00000008001c8947 */ /* 0x001fea0003800000 */
[C---:B------:R-:W-:Y:S01]  /*0190*/  ISETP.GE.U32.AND P1, PT, R0.reuse, 0x10, PT ;  /* 0x000000100000780c */ /* 0x040fe20003f26070 */
[----:B------:R-:W-:Y:S01]  /*01a0*/  IMAD.MOV.U32 R8, RZ, RZ, -0x7ee3623b ;  /* 0x811c9dc5ff087424 */ /* 0x000fe200078e00ff */
[----:B------:R-:W-:Y:S01]  /*01b0*/  LOP3.LUT R24, R0, 0xf, RZ, 0xc0, !PT ;  /* 0x0000000f00187812 */ /* 0x000fe200078ec0ff */
[----:B------:R-:W-:-:S03]  /*01c0*/  IMAD.MOV.U32 R9, RZ, RZ, RZ ;  /* 0x000000ffff097224 */ /* 0x000fc600078e00ff */
[----:B------:R-:W-:-:S07]  /*01d0*/  ISETP.NE.AND P0, PT, R24, RZ, PT ;  /* 0x000000ff1800720c */ /* 0x000fce0003f05270 */
[----:B------:R-:W-:Y:S06]  /*01e0*/  @!P1 BRA `(.L_x_1) ;  /* 0x0000000000f09947 */ /* 0x000fec0003800000 */
[----:B------:R-:W0:Y:S01]  /*01f0*/  LDCU.64 UR4, c[0x0][0x380] ;  /* 0x00007000ff0477ac */ /* 0x000e220008000a00 */
[----:B------:R-:W-:Y:S01]  /*0200*/  LOP3.LUT R9, R0, 0x7ffffff0, RZ, 0xc0, !PT ;  /* 0x7ffffff000097812 */ /* 0x000fe200078ec0ff */
[----:B------:R-:W-:-:S04]  /*0210*/  IMAD.MOV.U32 R8, RZ, RZ, -0x7ee3623b ;  /* 0x811c9dc5ff087424 */ /* 0x000fc800078e00ff */
[----:B------:R-:W-:Y:S01]  /*0220*/  IMAD.MOV R27, RZ, RZ, -R9 ;  /* 0x000000ffff1b7224 */ /* 0x000fe200078e0a09 */
[----:B0-----:R-:W-:-:S04]  /*0230*/  IADD3 R6, P1, PT, R2, UR4, RZ ;  /* 0x0000000402067c10 */ /* 0x001fc8000ff3e0ff */
[----:B------:R-:W-:-:S04]  /*0240*/  IADD3 R6, P2, PT, R6, 0x20, RZ ;  /* 0x0000002006067810 */ /* 0x000fc80007f5e0ff */
[----:B------:R-:W-:-:S09]  /*0250*/  IADD3.X R7, PT, PT, RZ, UR5, R5, P2, P1 ;  /* 0x00000005ff077c10 */ /* 0x000fd200097e2405 */
.L_x_2:
[----:B------:R-:W2:Y:S04]  /*0260*/  LDG.E R25, desc[UR8][R6.64+-0x20] ;  /* 0xffffe00806197981 */ /* 0x000ea8000c1e1900 */
[----:B------:R-:W3:Y:S04]  /*0270*/  LDG.E R26, desc[UR8][R6.64+-0x1c] ;  /* 0xffffe408061a7981 */ /* 0x000ee8000c1e1900 */
[----:B------:R-:W4:Y:S04]  /*0280*/  LDG.E R23, desc[UR8][R6.64+-0x18] ;  /* 0xffffe80806177981 */ /* 0x000f28000c1e1900 */
[----:B------:R-:W5:Y:S04]  /*0290*/  LDG.E R22, desc[UR8][R6.64+-0x14] ;  /* 0xffffec0806167981 */ /* 0x000f68000c1e1900 */
        /* <DEDUP_REMOVED lines=11> */
[----:B------:R0:W5:Y:S01]  /*0350*/  LDG.E R10, desc[UR8][R6.64+0x1c] ;  /* 0x00001c08060a7981 */ /* 0x000162000c1e1900 */
[----:B------:R-:W-:-:S05]  /*0360*/  VIADD R27, R27, 0x10 ;  /* 0x000000101b1b7836 */ /* 0x000fca0000000000 */
[----:B------:R-:W-:Y:S02]  /*0370*/  ISETP.NE.AND P1, PT, R27, RZ, PT ;  /* 0x000000ff1b00720c */ /* 0x000fe40003f25270 */
[----:B0-----:R-:W-:-:S05]  /*0380*/  IADD3 R6, P2, PT, R6, 0x40, RZ ;  /* 0x0000004006067810 */ /* 0x001fca0007f5e0ff */
[----:B------:R-:W-:Y:S01]  /*0390*/  IMAD.X R7, RZ, RZ, R7, P2 ;  /* 0x000000ffff077224 */ /* 0x000fe200010e0607 */
[----:B--2---:R-:W-:-:S05]  /*03a0*/  LOP3.LUT R25, R25, R8, RZ, 0x3c, !PT ;  /* 0x0000000819197212 */ /* 0x004fca00078e3cff */
[----:B------:R-:W-:-:S05]  /*03b0*/  IMAD R25, R25, 0x1000193, RZ ;  /* 0x0100019319197824 */ /* 0x000fca00078e02ff */
[----:B---3--:R-:W-:-:S05]  /*03c0*/  LOP3.LUT R25, R26, R25, RZ, 0x3c, !PT ;  /* 0x000000191a197212 */ /* 0x008fca00078e3cff */
[----:B------:R-:W-:-:S05]  /*03d0*/  IMAD R8, R25, 0x1000193, RZ ;  /* 0x0100019319087824 */ /* 0x000fca00078e02ff */
[----:B----4-:R-:W-:-:S05]  /*03e0*/  LOP3.LUT R8, R23, R8, RZ, 0x3c, !PT ;  /* 0x0000000817087212 */ /* 0x010fca00078e3cff */
[----:B------:R-:W-:-:S05]  /*03f0*/  IMAD R23, R8, 0x1000193, RZ ;  /* 0x0100019308177824 */ /* 0x000fca00078e02ff */
[----:B-----5:R-:W-:-:S05]  /*0400*/  LOP3.LUT R22, R22, R23, RZ, 0x3c, !PT ;  /* 0x0000001716167212 */ /* 0x020fca00078e3cff */
[----:B------:R-:W-:-:S05]  /*0410*/  IMAD R22, R22, 0x1000193, RZ ;  /* 0x0100019316167824 */ /* 0x000fca00078e02ff */
[----:B------:R-:W-:-:S05]  /*0420*/  LOP3.LUT R21, R21, R22, RZ, 0x3c, !PT ;  /* 0x0000001615157212 */ /* 0x000fca00078e3cff */
        /* <DEDUP_REMOVED lines=22> */
[----:B------:R-:W-:Y:S01]  /*0590*/  IMAD R8, R10, 0x1000193, RZ ;  /* 0x010001930a087824 */ /* 0x000fe200078e02ff */
[----:B------:R-:W-:Y:S06]  /*05a0*/  @P1 BRA `(.L_x_2) ;  /* 0xfffffffc002c1947 */ /* 0x000fec000383ffff */
.L_x_1:
[----:B------:R-:W-:Y:S05]  /*05b0*/  @!P0 BRA `(.L_x_0) ;  /* 0x0000000400108947 */ /* 0x000fea0003800000 */
[----:B------:R-:W0:Y:S01]  /*05c0*/  LDC.64 R6, c[0x0][0x380] ;  /* 0x0000e000ff067b82 */ /* 0x000e220000000a00 */
[----:B------:R-:W-:Y:S02]  /*05d0*/  ISETP.GE.U32.AND P0, PT, R24, 0x8, PT ;  /* 0x000000081800780c */ /* 0x000fe40003f06070 */
[----:B------:R-:W-:-:S04]  /*05e0*/  LOP3.LUT R20, R0, 0x7, RZ, 0xc0, !PT ;  /* 0x0000000700147812 */ /* 0x000fc800078ec0ff */
[----:B------:R-:W-:Y:S02]  /*05f0*/  ISETP.NE.AND P1, PT, R20, RZ, PT ;  /* 0x000000ff1400720c */ /* 0x000fe40003f25270 */
[----:B0-----:R-:W-:-:S05]  /*0600*/  IADD3 R10, P2, PT, R2, R6, RZ ;  /* 0x00000006020a7210 */ /* 0x001fca0007f5e0ff */
[----:B------:R-:W-:Y:S01]  /*0610*/  IMAD.X R11, R5, 0x1, R7, P2 ;  /* 0x00000001050b7824 */ /* 0x000fe200010e0607 */
[----:B------:R-:W-:Y:S07]  /*0620*/  @!P0 BRA `(.L_x_3) ;  /* 0x0000000000688947 */ /* 0x000fee0003800000 */
[----:B------:R-:W-:-:S05]  /*0630*/  IMAD.WIDE.U32 R12, R9, 0x4, R10 ;  /* 0x00000004090c7825 */ /* 0x000fca00078e000a */
[----:B------:R-:W2:Y:S04]  /*0640*/  LDG.E R19, desc[UR8][R12.64] ;  /* 0x000000080c137981 */ /* 0x000ea8000c1e1900 */
[----:B------:R-:W3:Y:S04]  /*0650*/  LDG.E R18, desc[UR8][R12.64+0x4] ;  /* 0x000004080c127981 */ /* 0x000ee8000c1e1900 */
[----:B------:R-:W4:Y:S04]  /*0660*/  LDG.E R21, desc[UR8][R12.64+0x8] ;  /* 0x000008080c157981 */ /* 0x000f28000c1e1900 */
[----:B------:R-:W5:Y:S04]  /*0670*/  LDG.E R23, desc[UR8][R12.64+0xc] ;  /* 0x00000c080c177981 */ /* 0x000f68000c1e1900 */
[----:B------:R-:W5:Y:S04]  /*0680*/  LDG.E R16, desc[UR8][R12.64+0x10] ;  /* 0x000010080c107981 */ /* 0x000f68000c1e1900 */
[----:B------:R-:W5:Y:S04]  /*0690*/  LDG.E R15, desc[UR8][R12.64+0x14] ;  /* 0x000014080c0f7981 */ /* 0x000f68000c1e1900 */
[----:B------:R-:W5:Y:S04]  /*06a0*/  LDG.E R14, desc[UR8][R12.64+0x18] ;  /* 0x000018080c0e7981 */ /* 0x000f68000c1e1900 */
[----:B------:R-:W5:Y:S01]  /*06b0*/  LDG.E R17, desc[UR8][R12.64+0x1c] ;  /* 0x00001c080c117981 */ /* 0x000f62000c1e1900 */
[----:B------:R-:W-:Y:S01]  /*06c0*/  VIADD R9, R9, 0x8 ;  /* 0x0000000809097836 */ /* 0x000fe20000000000 */
        /* <DEDUP_REMOVED lines=15> */
[----:B------:R-:W-:-:S07]  /*07c0*/  IMAD R8, R14, 0x1000193, RZ ;  /* 0x010001930e087824 */ /* 0x000fce00078e02ff */
.L_x_3:
[----:B------:R-:W-:Y:S05]  /*07d0*/  @!P1 BRA `(.L_x_0) ;  /* 0x0000000000889947 */ /* 0x000fea0003800000 */
[----:B------:R-:W-:Y:S02]  /*07e0*/  ISETP.GE.U32.AND P0, PT, R20, 0x4, PT ;  /* 0x000000041400780c */ /* 0x000fe40003f06070 */
[----:B------:R-:W-:-:S04]  /*07f0*/  LOP3.LUT R0, R0, 0x3, RZ, 0xc0, !PT ;  /* 0x0000000300007812 */ /* 0x000fc800078ec0ff */
[----:B------:R-:W-:-:S07]  /*0800*/  ISETP.NE.AND P1, PT, R0, RZ, PT ;  /* 0x000000ff0000720c */ /* 0x000fce0003f25270 */
[----:B------:R-:W-:Y:S06]  /*0810*/  @!P0 BRA `(.L_x_4) ;  /* 0x0000000000388947 */ /* 0x000fec0003800000 */
[----:B------:R-:W-:-:S05]  /*0820*/  IMAD.WIDE.U32 R10, R9, 0x4, R10 ;  /* 0x00000004090a7825 */ /* 0x000fca00078e000a */
[----:B------:R-:W2:Y:S04]  /*0830*/  LDG.E R13, desc[UR8][R10.64] ;  /* 0x000000080a0d7981 */ /* 0x000ea8000c1e1900 */
[----:B------:R-:W3:Y:S04]  /*0840*/  LDG.E R12, desc[UR8][R10.64+0x4] ;  /* 0x000004080a0c7981 */ /* 0x000ee8000c1e1900 */
[----:B------:R-:W4:Y:S04]  /*0850*/  LDG.E R15, desc[UR8][R10.64+0x8] ;  /* 0x000008080a0f7981 */ /* 0x000f28000c1e1900 */
        /* <DEDUP_REMOVED lines=9> */
[----:B------:R-:W-:-:S07]  /*08f0*/  IMAD R8, R12, 0x1000193, RZ ;  /* 0x010001930c087824 */ /* 0x000fce00078e02ff */
.L_x_4:
[----:B------:R-:W-:Y:S05]  /*0900*/  @!P1 BRA `(.L_x_0) ;  /* 0x00000000003c9947 */ /* 0x000fea0003800000 */
[----:B------:R-:W-:Y:S02]  /*0910*/  IMAD.MOV.U32 R4, RZ, RZ, R2 ;  /* 0x000000ffff047224 */ /* 0x000fe400078e0002 */
[----:B------:R-:W-:Y:S02]  /*0920*/  IMAD.MOV R0, RZ, RZ, -R0 ;  /* 0x000000ffff007224 */ /* 0x000fe400078e0a00 */
[----:B------:R-:W-:-:S03]  /*0930*/  IMAD.WIDE.U32 R4, R9, 0x4, R4 ;  /* 0x0000000409047825 */ /* 0x000fc600078e0004 */
[----:B------:R-:W-:-:S05]  /*0940*/  IADD3 R6, P0, PT, R4, R6, RZ ;  /* 0x0000000604067210 */ /* 0x000fca0007f1e0ff */
[----:B------:R-:W-:-:S08]  /*0950*/  IMAD.X R7, R5, 0x1, R7, P0 ;  /* 0x0000000105077824 */ /* 0x000fd000000e0607 */
.L_x_5:
[----:B------:R-:W-:Y:S02]  /*0960*/  IMAD.MOV.U32 R3, RZ, RZ, R7 ;  /* 0x000000ffff037224 */ /* 0x000fe400078e0007 */
[----:B------:R-:W-:-:S05]  /*0970*/  IMAD.MOV.U32 R2, RZ, RZ, R6 ;  /* 0x000000ffff027224 */ /* 0x000fca00078e0006 */
[----:B------:R-:W2:Y:S01]  /*0980*/  LDG.E R3, desc[UR8][R2.64] ;  /* 0x0000000802037981 */ /* 0x000ea2000c1e1900 */
[----:B------:R-:W-:Y:S01]  /*0990*/  VIADD R0, R0, 0x1 ;  /* 0x0000000100007836 */ /* 0x000fe20000000000 */
[----:B------:R-:W-:-:S04]  /*09a0*/  IADD3 R6, P1, PT, R6, 0x4, RZ ;  /* 0x0000000406067810 */ /* 0x000fc80007f3e0ff */
[----:B------:R-:W-:Y:S01]  /*09b0*/  ISETP.NE.AND P0, PT, R0, RZ, PT ;  /* 0x000000ff0000720c */ /* 0x000fe20003f05270 */
[----:B------:R-:W-:Y:S01]  /*09c0*/  IMAD.X R7, RZ, RZ, R7, P1 ;  /* 0x000000ffff077224 */ /* 0x000fe200008e0607 */
[----:B--2---:R-:W-:-:S05]  /*09d0*/  LOP3.LUT R8, R3, R8, RZ, 0x3c, !PT ;  /* 0x0000000803087212 */ /* 0x004fca00078e3cff */
[----:B------:R-:W-:-:S06]  /*09e0*/  IMAD R8, R8, 0x1000193, RZ ;  /* 0x0100019308087824 */ /* 0x000fcc00078e02ff */
[----:B------:R-:W-:Y:S05]  /*09f0*/  @P0 BRA `(.L_x_5) ;  /* 0xfffffffc00d80947 */ /* 0x000fea000383ffff */
.L_x_0:
[----:B------:R-:W0:Y:S02]  /*0a00*/  LDCU.64 UR4, c[0x0][0x398] ;  /* 0x00007300ff0477ac */ /* 0x000e240008000a00 */
[----:B0-----:R-:W-:-:S04]  /*0a10*/  ULEA UR4, UP0, UR6, UR4, 0x2 ;  /* 0x0000000406047291 */ /* 0x001fc8000f8010ff */
[----:B------:R-:W-:Y:S02]  /*0a20*/  ULEA.HI.X UR5, UR6, UR5, URZ, 0x2, UP0 ;  /* 0x0000000506057291 */ /* 0x000fe400080f14ff */
[----:B------:R-:W-:-:S04]  /*0a30*/  IMAD.U32 R2, RZ, RZ, UR4 ;  /* 0x00000004ff027e24 */ /* 0x000fc8000f8e00ff */
[----:B------:R-:W-:-:S05]  /*0a40*/  IMAD.U32 R3, RZ, RZ, UR5 ;  /* 0x00000005ff037e24 */ /* 0x000fca000f8e00ff */
[----:B------:R-:W-:Y:S01]  /*0a50*/  STG.E desc[UR8][R2.64], R8 ;  /* 0x0000000802007986 */ /* 0x000fe2000c101908 */
[----:B------:R-:W-:Y:S05]  /*0a60*/  EXIT ;  /* 0x000000000000794d */ /* 0x000fea0003800000 */
.L_x_6:
[----:B------:R-:W-:-:S00]  /*0a70*/  BRA `(.L_x_6) ;  /* 0xfffffffc00fc7947 */ /* 0x000fc0000383ffff */
[----:B------:R-:W-:-:S00]  /*0a80*/  NOP ;  /* 0x0000000000007918 */ /* 0x000fc00000000000 */
[----:B------:R-:W-:-:S00]  /*0a90*/  NOP ;  /* 0x0000000000007918 */ /* 0x000fc00000000000 */
[----:B------:R-:W-:-:S00]  /*0aa0*/  NOP ;  /* 0x0000000000007918 */ /* 0x000fc00000000000 */
[----:B------:R-:W-:-:S00]  /*0ab0*/  NOP ;  /* 0x0000000000007918 */ /* 0x000fc00000000000 */
[----:B------:R-:W-:-:S00]  /*0ac0*/  NOP ;  /* 0x0000000000007918 */ /* 0x000fc00000000000 */
[----:B------:R-:W-:-:S00]  /*0ad0*/  NOP ;  /* 0x0000000000007918 */ /* 0x000fc00000000000 */
[----:B------:R-:W-:-:S00]  /*0ae0*/  NOP ;  /* 0x0000000000007918 */ /* 0x000fc00000000000 */
[----:B------:R-:W-:-:S00]  /*0af0*/  NOP ;  /* 0x0000000000007918 */ /* 0x000fc00000000000 */
.L_x_47:


//--------------------- .text._Z20interleave_uv_kernelPKhS0_iPhiii --------------------------
	.section	.text._Z20interleave_uv_kernelPKhS0_iPhiii,"ax",@progbits
	.align	128
.text._Z20interleave_uv_kernelPKhS0_iPhiii:
        .type           _Z20interleave_uv_kernelPKhS0_iPhiii,@function
        .size           _Z20interleave_uv_kernelPKhS0_iPhiii,(.L_x_48 - _Z20interleave_uv_kernelPKhS0_iPhiii)
        .other          _Z20interleave_uv_kernelPKhS0_iPhiii,@"STO_CUDA_ENTRY STV_DEFAULT"
_Z20interleave_uv_kernelPKhS0_iPhiii:
[----:B------:R-:W-:Y:S01]  /*0000*/  LDC R1, c[0x0][0x37c] ;  /* 0x0000df00ff017b82 */ /* 0x000fe20000000800 */
[----:B------:R-:W0:Y:S07]  /*0010*/  S2R R2, SR_TID.Y ;  /* 0x0000000000027919 */ /* 0x000e2e0000002200 */
[----:B------:R-:W1:Y:S01]  /*0020*/  LDC R0, c[0x0][0x360] ;  /* 0x0000d800ff007b82 */ /* 0x000e620000000800 */
[----:B------:R-:W2:Y:S01]  /*0030*/  LDCU UR6, c[0x0][0x3a8] ;  /* 0x00007500ff0677ac */ /* 0x000ea20008000800 */
[----:B------:R-:W1:Y:S01]  /*0040*/  S2R R5, SR_TID.X ;  /* 0x0000000000057919 */ /* 0x000e620000002100 */
[----:B------:R-:W3:Y:S05]  /*0050*/  LDCU UR7, c[0x0][0x3a4] ;  /* 0x00007480ff0777ac */ /* 0x000eea0008000800 */
[----:B------:R-:W0:Y:S08]  /*0060*/  S2UR UR5, SR_CTAID.Y ;  /* 0x00000000000579c3 */ /* 0x000e300000002600 */
[----:B------:R-:W0:Y:S08]  /*0070*/  LDC R3, c[0x0][0x364] ;  /* 0x0000d900ff037b82 */ /* 0x000e300000000800 */
[----:B------:R-:W1:Y:S01]  /*0080*/  S2UR UR4, SR_CTAID.X ;  /* 0x00000000000479c3 */ /* 0x000e620000002500 */
[----:B0-----:R-:W-:-:S05]  /*0090*/  IMAD R3, R3, UR5, R2 ;  /* 0x0000000503037c24 */ /* 0x001fca000f8e0202 */
[----:B--2---:R-:W-:Y:S01]  /*00a0*/  ISETP.GE.AND P0, PT, R3, UR6, PT ;  /* 0x0000000603007c0c */ /* 0x004fe2000bf06270 */
[----:B-1----:R-:W-:-:S05]  /*00b0*/  IMAD R0, R0, UR4, R5 ;  /* 0x0000000400007c24 */ /* 0x002fca000f8e0205 */
[----:B---3--:R-:W-:-:S13]  /*00c0*/  ISETP.GE.OR P0, PT, R0, UR7, P0 ;  /* 0x0000000700007c0c */ /* 0x008fda0008706670 */
[----:B------:R-:W-:Y:S05]  /*00d0*/  @P0 EXIT ;  /* 0x000000000000094d */ /* 0x000fea0003800000 */
[----:B------:R-:W0:Y:S01]  /*00e0*/  LDCU UR6, c[0x0][0x390] ;  /* 0x00007200ff0677ac */ /* 0x000e220008000800 */
[----:B------:R-:W1:Y:S01]  /*00f0*/  LDCU.128 UR8, c[0x0][0x380] ;  /* 0x00007000ff0877ac */ /* 0x000e620008000c00 */
[----:B------:R-:W2:Y:S01]  /*0100*/  LDCU.64 UR4, c[0x0][0x358] ;  /* 0x00006b00ff0477ac */ /* 0x000ea20008000a00 */
[----:B0-----:R-:W-:Y:S01]  /*0110*/  IMAD R6, R3, UR6, R0 ;  /* 0x0000000603067c24 */ /* 0x001fe2000f8e0200 */
[----:B------:R-:W0:Y:S04]  /*0120*/  LDCU UR6, c[0x0][0x3a0] ;  /* 0x00007400ff0677ac */ /* 0x000e280008000800 */
[----:B-1----:R-:W-:Y:S02]  /*0130*/  IADD3 R4, P0, PT, R6, UR8, RZ ;  /* 0x0000000806047c10 */ /* 0x002fe4000ff1e0ff */
[----:B------:R-:W-:-:S02]  /*0140*/  SHF.R.S32.HI R2, RZ, 0x1f, R6 ;  /* 0x0000001fff027819 */ /* 0x000fc40000011406 */
[----:B------:R-:W-:Y:S02]  /*0150*/  IADD3 R6, P1, PT, R6, UR10, RZ ;  /* 0x0000000a06067c10 */ /* 0x000fe4000ff3e0ff */
[C---:B------:R-:W-:Y:S01]  /*0160*/  IADD3.X R5, PT, PT, R2.reuse, UR9, RZ, P0, !PT ;  /* 0x0000000902057c10 */ /* 0x040fe200087fe4ff */
[----:B------:R-:W1:Y:S01]  /*0170*/  LDCU.64 UR8, c[0x0][0x398] ;  /* 0x00007300ff0877ac */ /* 0x000e620008000a00 */
[----:B------:R-:W-:-:S04]  /*0180*/  IADD3.X R7, PT, PT, R2, UR11, RZ, P1, !PT ;  /* 0x0000000b02077c10 */ /* 0x000fc80008ffe4ff */
[----:B--2---:R-:W2:Y:S04]  /*0190*/  LDG.E.U8.CONSTANT R5, desc[UR4][R4.64] ;  /* 0x0000000404057981 */ /* 0x004ea8000c1e9100 */
[----:B------:R-:W3:Y:S01]  /*01a0*/  LDG.E.U8.CONSTANT R7, desc[UR4][R6.64] ;  /* 0x0000000406077981 */ /* 0x000ee2000c1e9100 */
[----:B------:R-:W-:-:S04]  /*01b0*/  IMAD.SHL.U32 R0, R0, 0x2, RZ ;  /* 0x0000000200007824 */ /* 0x000fc800078e00ff */
[----:B0-----:R-:W-:-:S05]  /*01c0*/  IMAD R0, R3, UR6, R0 ;  /* 0x0000000603007c24 */ /* 0x001fca000f8e0200 */
[----:B-1----:R-:W-:-:S04]  /*01d0*/  IADD3 R2, P0, PT, R0, UR8, RZ ;  /* 0x0000000800027c10 */ /* 0x002fc8000ff1e0ff */
[----:B------:R-:W-:-:S05]  /*01e0*/  LEA.HI.X.SX32 R3, R0, UR9, 0x1, P0 ;  /* 0x0000000900037c11 */ /* 0x000fca00080f0eff */
[----:B--2---:R-:W-:Y:S04]  /*01f0*/  STG.E.U8 desc[UR4][R2.64], R5 ;  /* 0x0000000502007986 */ /* 0x004fe8000c101104 */
[----:B---3--:R-:W-:Y:S01]  /*0200*/  STG.E.U8 desc[UR4][R2.64+0x1], R7 ;  /* 0x0000010702007986 */ /* 0x008fe2000c101104 */
[----:B------:R-:W-:Y:S05]  /*0210*/  EXIT ;  /* 0x000000000000794d */ /* 0x000fea0003800000 */
.L_x_7:
        /* <DEDUP_REMOVED lines=14> */
.L_x_48:


//--------------------- .text._Z21downsample_2x2_kernelPKhiPhiii --------------------------
	.section	.text._Z21downsample_2x2_kernelPKhiPhiii,"ax",@progbits
	.align	128
.text._Z21downsample_2x2_kernelPKhiPhiii:
        .type           _Z21downsample_2x2_kernelPKhiPhiii,@function
        .size           _Z21downsample_2x2_kernelPKhiPhiii,(.L_x_49 - _Z21downsample_2x2_kernelPKhiPhiii)
        .other          _Z21downsample_2x2_kernelPKhiPhiii,@"STO_CUDA_ENTRY STV_DEFAULT"
_Z21downsample_2x2_kernelPKhiPhiii:
        /* <DEDUP_REMOVED lines=14> */
[----:B------:R-:W0:Y:S01]  /*00e0*/  LDC R3, c[0x0][0x388] ;  /* 0x0000e200ff037b82 */ /* 0x000e220000000800 */
[----:B------:R-:W1:Y:S01]  /*00f0*/  LDCU.64 UR6, c[0x0][0x380] ;  /* 0x00007000ff0677ac */ /* 0x000e620008000a00 */
[----:B------:R-:W2:Y:S01]  /*0100*/  LDCU.64 UR4, c[0x0][0x358] ;  /* 0x00006b00ff0477ac */ /* 0x000ea20008000a00 */
[----:B------:R-:W3:Y:S01]  /*0110*/  LDCU.64 UR8, c[0x0][0x390] ;  /* 0x00007200ff0877ac */ /* 0x000ee20008000a00 */
[----:B0-----:R-:W-:-:S04]  /*0120*/  IMAD R2, R7, R3, R0 ;  /* 0x0000000307027224 */ /* 0x001fc800078e0200 */
[----:B------:R-:W-:-:S05]  /*0130*/  IMAD.SHL.U32 R2, R2, 0x2, RZ ;  /* 0x0000000202027824 */ /* 0x000fca00078e00ff */
[C---:B-1----:R-:W-:Y:S01]  /*0140*/  IADD3 R4, P0, PT, R2.reuse, UR6, RZ ;  /* 0x0000000602047c10 */ /* 0x042fe2000ff1e0ff */
[----:B------:R-:W0:Y:S03]  /*0150*/  LDCU UR6, c[0x0][0x398] ;  /* 0x00007300ff0677ac */ /* 0x000e260008000800 */
[----:B------:R-:W-:Y:S02]  /*0160*/  LEA.HI.X.SX32 R5, R2, UR7, 0x1, P0 ;  /* 0x0000000702057c11 */ /* 0x000fe400080f0eff */
[----:B------:R-:W-:-:S03]  /*0170*/  IADD3 R2, P0, PT, R4, R3, RZ ;  /* 0x0000000304027210 */ /* 0x000fc60007f1e0ff */
[----:B--2---:R-:W2:Y:S01]  /*0180*/  LDG.E.U8 R6, desc[UR4][R4.64] ;  /* 0x0000000404067981 */ /* 0x004ea2000c1e1100 */
[----:B------:R-:W-:-:S03]  /*0190*/  LEA.HI.X.SX32 R3, R3, R5, 0x1, P0 ;  /* 0x0000000503037211 */ /* 0x000fc600000f0eff */
[----:B------:R-:W2:Y:S04]  /*01a0*/  LDG.E.U8 R9, desc[UR4][R4.64+0x1] ;  /* 0x0000010404097981 */ /* 0x000ea8000c1e1100 */
[----:B------:R-:W2:Y:S04]  /*01b0*/  LDG.E.U8 R8, desc[UR4][R2.64] ;  /* 0x0000000402087981 */ /* 0x000ea8000c1e1100 */
[----:B------:R-:W4:Y:S01]  /*01c0*/  LDG.E.U8 R10, desc[UR4][R2.64+0x1] ;  /* 0x00000104020a7981 */ /* 0x000f22000c1e1100 */
[----:B0-----:R-:W-:Y:S01]  /*01d0*/  IMAD R0, R7, UR6, R0 ;  /* 0x0000000607007c24 */ /* 0x001fe2000f8e0200 */
[----:B--2---:R-:W-:-:S04]  /*01e0*/  IADD3 R9, PT, PT, R8, R6, R9 ;  /* 0x0000000608097210 */ /* 0x004fc80007ffe009 */
[C---:B---3--:R-:W-:Y:S02]  /*01f0*/  IADD3 R6, P0, PT, R0.reuse, UR8, RZ ;  /* 0x0000000800067c10 */ /* 0x048fe4000ff1e0ff */
[----:B----4-:R-:W-:Y:S02]  /*0200*/  IADD3 R9, PT, PT, R9, 0x2, R10 ;  /* 0x0000000209097810 */ /* 0x010fe40007ffe00a */
[----:B------:R-:W-:Y:S02]  /*0210*/  LEA.HI.X.SX32 R7, R0, UR9, 0x1, P0 ;  /* 0x0000000900077c11 */ /* 0x000fe400080f0eff */
[----:B------:R-:W-:-:S05]  /*0220*/  SHF.R.U32.HI R9, RZ, 0x2, R9 ;  /* 0x00000002ff097819 */ /* 0x000fca0000011609 */
[----:B------:R-:W-:Y:S01]  /*0230*/  STG.E.U8 desc[UR4][R6.64], R9 ;  /* 0x0000000906007986 */ /* 0x000fe2000c101104 */
[----:B------:R-:W-:Y:S05]  /*0240*/  EXIT ;  /* 0x000000000000794d */ /* 0x000fea0003800000 */
.L_x_8:
        /* <DEDUP_REMOVED lines=11> */
.L_x_49:


//--------------------- .text._Z27fp16_planar_to_RGB24_kernelPK6__halfPhiii --------------------------
	.section	.text._Z27fp16_planar_to_RGB24_kernelPK6__halfPhiii,"ax",@progbits
	.align	128
.text._Z27fp16_planar_to_RGB24_kernelPK6__halfPhiii:
        .type           _Z27fp16_planar_to_RGB24_kernelPK6__halfPhiii,@function
        .size           _Z27fp16_planar_to_RGB24_kernelPK6__halfPhiii,(.L_x_50 - _Z27fp16_planar_to_RGB24_kernelPK6__halfPhiii)
        .other          _Z27fp16_planar_to_RGB24_kernelPK6__halfPhiii,@"STO_CUDA_ENTRY STV_DEFAULT"
_Z27fp16_planar_to_RGB24_kernelPK6__halfPhiii:
[----:B------:R-:W-:Y:S01]  /*0000*/  LDC R1, c[0x0][0x37c] ;  /* 0x0000df00ff017b82 */ /* 0x000fe20000000800 */
[----:B------:R-:W0:Y:S07]  /*0010*/  S2R R2, SR_TID.Y ;  /* 0x0000000000027919 */ /* 0x000e2e0000002200 */
[----:B------:R-:W1:Y:S01]  /*0020*/  LDC R0, c[0x0][0x360] ;  /* 0x0000d800ff007b82 */ /* 0x000e620000000800 */
[----:B------:R-:W2:Y:S01]  /*0030*/  LDCU UR6, c[0x0][0x398] ;  /* 0x00007300ff0677ac */ /* 0x000ea20008000800 */
[----:B------:R-:W1:Y:S06]  /*0040*/  S2R R3, SR_TID.X ;  /* 0x0000000000037919 */ /* 0x000e6c0000002100 */
[----:B------:R-:W0:Y:S08]  /*0050*/  S2UR UR5, SR_CTAID.Y ;  /* 0x00000000000579c3 */ /* 0x000e300000002600 */
[----:B------:R-:W0:Y:S08]  /*0060*/  LDC R9, c[0x0][0x364] ;  /* 0x0000d900ff097b82 */ /* 0x000e300000000800 */
[----:B------:R-:W1:Y:S08]  /*0070*/  S2UR UR4, SR_CTAID.X ;  /* 0x00000000000479c3 */ /* 0x000e700000002500 */
[----:B------:R-:W3:Y:S01]  /*0080*/  LDC R7, c[0x0][0x394] ;  /* 0x0000e500ff077b82 */ /* 0x000ee20000000800 */
[----:B0-----:R-:W-:-:S05]  /*0090*/  IMAD R9, R9, UR5, R2 ;  /* 0x0000000509097c24 */ /* 0x001fca000f8e0202 */
[----:B--2---:R-:W-:Y:S01]  /*00a0*/  ISETP.GE.AND P0, PT, R9, UR6, PT ;  /* 0x0000000609007c0c */ /* 0x004fe2000bf06270 */
[----:B-1----:R-:W-:-:S05]  /*00b0*/  IMAD R0, R0, UR4, R3 ;  /* 0x0000000400007c24 */ /* 0x002fca000f8e0203 */
[----:B---3--:R-:W-:-:S13]  /*00c0*/  ISETP.GE.OR P0, PT, R0, R7, P0 ;  /* 0x000000070000720c */ /* 0x008fda0000706670 */
[----:B------:R-:W-:Y:S05]  /*00d0*/  @P0 EXIT ;  /* 0x000000000000094d */ /* 0x000fea0003800000 */
[----:B------:R-:W0:Y:S01]  /*00e0*/  LDC.64 R2, c[0x0][0x380] ;  /* 0x0000e000ff027b82 */ /* 0x000e220000000a00 */
[----:B------:R-:W-:Y:S01]  /*00f0*/  IMAD R5, R9, R7, R0 ;  /* 0x0000000709057224 */ /* 0x000fe200078e0200 */
[----:B------:R-:W1:Y:S01]  /*0100*/  LDCU.64 UR4, c[0x0][0x358] ;  /* 0x00006b00ff0477ac */ /* 0x000e620008000a00 */
[----:B------:R-:W-:Y:S01]  /*0110*/  IMAD R7, R7, UR6, RZ ;  /* 0x0000000607077c24 */ /* 0x000fe2000f8e02ff */
[----:B------:R-:W2:Y:S01]  /*0120*/  LDCU UR7, c[0x0][0x390] ;  /* 0x00007200ff0777ac */ /* 0x000ea20008000800 */
[----:B------:R-:W3:Y:S01]  /*0130*/  LDCU.64 UR8, c[0x0][0x388] ;  /* 0x00007100ff0877ac */ /* 0x000ee20008000a00 */
[----:B0-----:R-:W-:-:S05]  /*0140*/  IMAD.WIDE R2, R5, 0x2, R2 ;  /* 0x0000000205027825 */ /* 0x001fca00078e0202 */
[----:B-1----:R-:W4:Y:S01]  /*0150*/  LDG.E.U16 R8, desc[UR4][R2.64] ;  /* 0x0000000402087981 */ /* 0x002f22000c1e1500 */
[----:B------:R-:W-:-:S05]  /*0160*/  IMAD.WIDE R4, R7, 0x2, R2 ;  /* 0x0000000207047825 */ /* 0x000fca00078e0202 */
[----:B------:R-:W5:Y:S01]  /*0170*/  LDG.E.U16 R10, desc[UR4][R4.64] ;  /* 0x00000004040a7981 */ /* 0x000f62000c1e1500 */
[----:B------:R-:W-:-:S06]  /*0180*/  IMAD.WIDE R6, R7, 0x2, R4 ;  /* 0x0000000207067825 */ /* 0x000fcc00078e0204 */
[----:B------:R-:W3:Y:S01]  /*0190*/  LDG.E.U16 R6, desc[UR4][R6.64] ;  /* 0x0000000406067981 */ /* 0x000ee2000c1e1500 */
[----:B--2---:R-:W-:-:S04]  /*01a0*/  IMAD R9, R9, UR7, RZ ;  /* 0x0000000709097c24 */ /* 0x004fc8000f8e02ff */
[----:B------:R-:W-:Y:S02]  /*01b0*/  IMAD R9, R0, 0x3, R9 ;  /* 0x0000000300097824 */ /* 0x000fe400078e0209 */
[----:B----4-:R-:W-:-:S05]  /*01c0*/  HADD2.F32 R8, -RZ, R8.H0_H0 ;  /* 0x20000008ff087230 */ /* 0x010fca0000004100 */
[----:B------:R-:W-:Y:S01]  /*01d0*/  FMUL R8, R8, 255 ;  /* 0x437f000008087820 */ /* 0x000fe20000400000 */
[----:B-----5:R-:W-:-:S03]  /*01e0*/  HADD2.F32 R10, -RZ, R10.H0_H0 ;  /* 0x2000000aff0a7230 */ /* 0x020fc60000004100 */
[----:B------:R-:W0:Y:S02]  /*01f0*/  F2I.U32.TRUNC.NTZ R11, R8 ;  /* 0x00000008000b7305 */ /* 0x000e24000020f000 */
[----:B------:R-:W-:Y:S01]  /*0200*/  FMUL R10, R10, 255 ;  /* 0x437f00000a0a7820 */ /* 0x000fe20000400000 */
[----:B---3--:R-:W-:-:S05]  /*0210*/  HADD2.F32 R2, -RZ, R6.H0_H0 ;  /* 0x20000006ff027230 */ /* 0x008fca0000004100 */
[----:B------:R-:W1:Y:S01]  /*0220*/  F2I.U32.TRUNC.NTZ R5, R10 ;  /* 0x0000000a00057305 */ /* 0x000e62000020f000 */
[----:B------:R-:W-:Y:S01]  /*0230*/  FMUL R4, R2, 255 ;  /* 0x437f000002047820 */ /* 0x000fe20000400000 */
[----:B------:R-:W-:-:S04]  /*0240*/  IADD3 R2, P0, PT, R9, UR8, RZ ;  /* 0x0000000809027c10 */ /* 0x000fc8000ff1e0ff */
[----:B------:R-:W-:Y:S02]  /*0250*/  LEA.HI.X.SX32 R3, R9, UR9, 0x1, P0 ;  /* 0x0000000909037c11 */ /* 0x000fe400080f0eff */
[----:B------:R-:W2:Y:S03]  /*0260*/  F2I.U32.TRUNC.NTZ R7, R4 ;  /* 0x0000000400077305 */ /* 0x000ea6000020f000 */
[----:B0-----:R-:W-:Y:S04]  /*0270*/  STG.E.U8 desc[UR4][R2.64], R11 ;  /* 0x0000000b02007986 */ /* 0x001fe8000c101104 */
[----:B-1----:R-:W-:Y:S04]  /*0280*/  STG.E.U8 desc[UR4][R2.64+0x1], R5 ;  /* 0x0000010502007986 */ /* 0x002fe8000c101104 */
[----:B--2---:R-:W-:Y:S01]  /*0290*/  STG.E.U8 desc[UR4][R2.64+0x2], R7 ;  /* 0x0000020702007986 */ /* 0x004fe2000c101104 */
[----:B------:R-:W-:Y:S05]  /*02a0*/  EXIT ;  /* 0x000000000000794d */ /* 0x000fea0003800000 */
.L_x_9:
        /* <DEDUP_REMOVED lines=13> */
.L_x_50:


//--------------------- .text._Z20half_to_float_kernelPK6__halfPfi --------------------------
	.section	.text._Z20half_to_float_kernelPK6__halfPfi,"ax",@progbits
	.align	128
.text._Z20half_to_float_kernelPK6__halfPfi:
        .type           _Z20half_to_float_kernelPK6__halfPfi,@function
        .size           _Z20half_to_float_kernelPK6__halfPfi,(.L_x_51 - _Z20half_to_float_kernelPK6__halfPfi)
        .other          _Z20half_to_float_kernelPK6__halfPfi,@"STO_CUDA_ENTRY STV_DEFAULT"
_Z20half_to_float_kernelPK6__halfPfi:
[----:B------:R-:W-:Y:S01]  /*0000*/  LDC R1, c[0x0][0x37c] ;  /* 0x0000df00ff017b82 */ /* 0x000fe20000000800 */
[----:B------:R-:W0:Y:S07]  /*0010*/  S2R R0, SR_TID.X ;  /* 0x0000000000007919 */ /* 0x000e2e0000002100 */
[----:B------:R-:W0:Y:S01]  /*0020*/  S2UR UR4, SR_CTAID.X ;  /* 0x00000000000479c3 */ /* 0x000e220000002500 */
[----:B------:R-:W1:Y:S07]  /*0030*/  LDCU UR5, c[0x0][0x390] ;  /* 0x00007200ff0577ac */ /* 0x000e6e0008000800 */
[----:B------:R-:W0:Y:S02]  /*0040*/  LDC R7, c[0x0][0x360] ;  /* 0x0000d800ff077b82 */ /* 0x000e240000000800 */
[----:B0-----:R-:W-:-:S05]  /*0050*/  IMAD R7, R7, UR4, R0 ;  /* 0x0000000407077c24 */ /* 0x001fca000f8e0200 */
[----:B-1----:R-:W-:-:S13]  /*0060*/  ISETP.GE.AND P0, PT, R7, UR5, PT ;  /* 0x0000000507007c0c */ /* 0x002fda000bf06270 */
[----:B------:R-:W-:Y:S05]  /*0070*/  @P0 EXIT ;  /* 0x000000000000094d */ /* 0x000fea0003800000 */
[----:B------:R-:W0:Y:S01]  /*0080*/  LDC.64 R2, c[0x0][0x380] ;  /* 0x0000e000ff027b82 */ /* 0x000e220000000a00 */
[----:B------:R-:W1:Y:S07]  /*0090*/  LDCU.64 UR4, c[0x0][0x358] ;  /* 0x00006b00ff0477ac */ /* 0x000e6e0008000a00 */
[----:B------:R-:W2:Y:S01]  /*00a0*/  LDC.64 R4, c[0x0][0x388] ;  /* 0x0000e200ff047b82 */ /* 0x000ea20000000a00 */
[----:B0-----:R-:W-:-:S06]  /*00b0*/  IMAD.WIDE R2, R7, 0x2, R2 ;  /* 0x0000000207027825 */ /* 0x001fcc00078e0202 */
[----:B-1----:R-:W3:Y:S01]  /*00c0*/  LDG.E.U16 R2, desc[UR4][R2.64] ;  /* 0x0000000402027981 */ /* 0x002ee2000c1e1500 */
[----:B--2---:R-:W-:-:S04]  /*00d0*/  IMAD.WIDE R4, R7, 0x4, R4 ;  /* 0x0000000407047825 */ /* 0x004fc800078e0204 */
[----:B---3--:R-:W-:-:S05]  /*00e0*/  HADD2.F32 R7, -RZ, R2.H0_H0 ;  /* 0x20000002ff077230 */ /* 0x008fca0000004100 */
[----:B------:R-:W-:Y:S01]  /*00f0*/  STG.E desc[UR4][R4.64], R7 ;  /* 0x0000000704007986 */ /* 0x000fe2000c101904 */
[----:B------:R-:W-:Y:S05]  /*0100*/  EXIT ;  /* 0x000000000000794d */ /* 0x000fea0003800000 */
.L_x_10:
        /* <DEDUP_REMOVED lines=15> */
.L_x_51:


//--------------------- .text._Z19yuvToRgbKernel_fp32PKhS0_S0_PfS1_S1_iiii --------------------------
	.section	.text._Z19yuvToRgbKernel_fp32PKhS0_S0_PfS1_S1_iiii,"ax",@progbits
	.align	128
.text._Z19yuvToRgbKernel_fp32PKhS0_S0_PfS1_S1_iiii:
        .type           _Z19yuvToRgbKernel_fp32PKhS0_S0_PfS1_S1_iiii,@function
        .size           _Z19yuvToRgbKernel_fp32PKhS0_S0_PfS1_S1_iiii,(.L_x_52 - _Z19yuvToRgbKernel_fp32PKhS0_S0_PfS1_S1_iiii)
        .other          _Z19yuvToRgbKernel_fp32PKhS0_S0_PfS1_S1_iiii,@"STO_CUDA_ENTRY STV_DEFAULT"
_Z19yuvToRgbKernel_fp32PKhS0_S0_PfS1_S1_iiii:
[----:B------:R-:W-:Y:S01]  /*0000*/  LDC R1, c[0x0][0x37c] ;  /* 0x0000df00ff017b82 */ /* 0x000fe20000000800 */
[----:B------:R-:W0:Y:S07]  /*0010*/  S2R R3, SR_TID.Y ;  /* 0x0000000000037919 */ /* 0x000e2e0000002200 */
[----:B------:R-:W1:Y:S01]  /*0020*/  LDC R5, c[0x0][0x360] ;  /* 0x0000d800ff057b82 */ /* 0x000e620000000800 */
[----:B------:R-:W2:Y:S01]  /*0030*/  LDCU.64 UR6, c[0x0][0x3b0] ;  /* 0x00007600ff0677ac */ /* 0x000ea20008000a00 */
[----:B------:R-:W1:Y:S06]  /*0040*/  S2R R0, SR_TID.X ;  /* 0x0000000000007919 */ /* 0x000e6c0000002100 */
[----:B------:R-:W0:Y:S08]  /*0050*/  S2UR UR5, SR_CTAID.Y ;  /* 0x00000000000579c3 */ /* 0x000e300000002600 */
[----:B------:R-:W0:Y:S08]  /*0060*/  LDC R2, c[0x0][0x364] ;  /* 0x0000d900ff027b82 */ /* 0x000e300000000800 */
[----:B------:R-:W1:Y:S01]  /*0070*/  S2UR UR4, SR_CTAID.X ;  /* 0x00000000000479c3 */ /* 0x000e620000002500 */
[----:B0-----:R-:W-:-:S05]  /*0080*/  IMAD R2, R2, UR5, R3 ;  /* 0x0000000502027c24 */ /* 0x001fca000f8e0203 */
[----:B--2---:R-:W-:Y:S01]  /*0090*/  ISETP.GE.AND P0, PT, R2, UR7, PT ;  /* 0x0000000702007c0c */ /* 0x004fe2000bf06270 */
[----:B-1----:R-:W-:-:S05]  /*00a0*/  IMAD R5, R5, UR4, R0 ;  /* 0x0000000405057c24 */ /* 0x002fca000f8e0200 */
[----:B------:R-:W-:-:S13]  /*00b0*/  ISETP.GE.OR P0, PT, R5, UR6, P0 ;  /* 0x0000000605007c0c */ /* 0x000fda0008706670 */
[----:B------:R-:W-:Y:S05]  /*00c0*/  @P0 EXIT ;  /* 0x000000000000094d */ /* 0x000fea0003800000 */
[----:B------:R-:W0:Y:S01]  /*00d0*/  LDCU.64 UR6, c[0x0][0x3b8] ;  /* 0x00007700ff0677ac */ /* 0x000e220008000a00 */
[----:B------:R-:W-:Y:S01]  /*00e0*/  LEA.HI R3, R5, R5, RZ, 0x1 ;  /* 0x0000000505037211 */ /* 0x000fe200078f08ff */
[----:B------:R-:W1:Y:S03]  /*00f0*/  LDCU.128 UR8, c[0x0][0x380] ;  /* 0x00007000ff0877ac */ /* 0x000e660008000c00 */
[----:B------:R-:W-:Y:S01]  /*0100*/  SHF.R.S32.HI R3, RZ, 0x1, R3 ;  /* 0x00000001ff037819 */ /* 0x000fe20000011403 */
[----:B------:R-:W2:Y:S01]  /*0110*/  LDCU.64 UR4, c[0x0][0x358] ;  /* 0x00006b00ff0477ac */ /* 0x000ea20008000a00 */
[----:B------:R-:W3:Y:S01]  /*0120*/  LDCU.64 UR12, c[0x0][0x390] ;  /* 0x00007200ff0c77ac */ /* 0x000ee20008000a00 */
[----:B0-----:R-:W-:-:S05]  /*0130*/  IMAD R0, R2, UR6, R5 ;  /* 0x0000000602007c24 */ /* 0x001fca000f8e0205 */
[----:B-1----:R-:W-:-:S04]  /*0140*/  IADD3 R6, P0, PT, R0, UR8, RZ ;  /* 0x0000000800067c10 */ /* 0x002fc8000ff1e0ff */
[----:B------:R-:W-:Y:S02]  /*0150*/  LEA.HI.X.SX32 R7, R0, UR9, 0x1, P0 ;  /* 0x0000000900077c11 */ /* 0x000fe400080f0eff */
[----:B------:R-:W-:-:S03]  /*0160*/  SHF.R.U32.HI R0, RZ, 0x1, R2 ;  /* 0x00000001ff007819 */ /* 0x000fc60000011602 */
[----:B--2---:R-:W2:Y:S02]  /*0170*/  LDG.E.U8 R6, desc[UR4][R6.64] ;  /* 0x0000000406067981 */ /* 0x004ea4000c1e1100 */
[----:B------:R-:W-:-:S05]  /*0180*/  IMAD R0, R0, UR7, R3 ;  /* 0x0000000700007c24 */ /* 0x000fca000f8e0203 */
[C---:B------:R-:W-:Y:S02]  /*0190*/  IADD3 R8, P0, PT, R0.reuse, UR10, RZ ;  /* 0x0000000a00087c10 */ /* 0x040fe4000ff1e0ff */
[----:B------:R-:W-:Y:S02]  /*01a0*/  SHF.R.S32.HI R3, RZ, 0x1f, R0 ;  /* 0x0000001fff037819 */ /* 0x000fe40000011400 */
[----:B---3--:R-:W-:Y:S02]  /*01b0*/  IADD3 R10, P1, PT, R0, UR12, RZ ;  /* 0x0000000c000a7c10 */ /* 0x008fe4000ff3e0ff */
[C---:B------:R-:W-:Y:S02]  /*01c0*/  IADD3.X R9, PT, PT, R3.reuse, UR11, RZ, P0, !PT ;  /* 0x0000000b03097c10 */ /* 0x040fe400087fe4ff */
[----:B------:R-:W-:-:S03]  /*01d0*/  IADD3.X R11, PT, PT, R3, UR13, RZ, P1, !PT ;  /* 0x0000000d030b7c10 */ /* 0x000fc60008ffe4ff */
[----:B------:R-:W3:Y:S04]  /*01e0*/  LDG.E.U8 R8, desc[UR4][R8.64] ;  /* 0x0000000408087981 */ /* 0x000ee8000c1e1100 */
[----:B------:R-:W4:Y:S01]  /*01f0*/  LDG.E.U8 R10, desc[UR4][R10.64] ;  /* 0x000000040a0a7981 */ /* 0x000f22000c1e1100 */
[----:B------:R-:W-:Y:S01]  /*0200*/  IMAD.MOV.U32 R12, RZ, RZ, 0x3b808081 ;  /* 0x3b808081ff0c7424 */ /* 0x000fe200078e00ff */
[----:B------:R-:W-:Y:S01]  /*0210*/  BSSY.RECONVERGENT B0, `(.L_x_11) ;  /* 0x0000011000007945 */ /* 0x000fe20003800200 */
[----:B------:R-:W-:-:S04]  /*0220*/  IMAD.MOV.U32 R4, RZ, RZ, 0x437f0000 ;  /* 0x437f0000ff047424 */ /* 0x000fc800078e00ff */
[----:B------:R-:W-:-:S04]  /*0230*/  FFMA R3, R12, -R4, 1 ;  /* 0x3f8000000c037423 */ /* 0x000fc80000000804 */
[----:B------:R-:W-:Y:S01]  /*0240*/  FFMA R3, R3, R12, 0.0039215688593685626984 ;  /* 0x3b80808103037423 */ /* 0x000fe2000000000c */
[----:B--2---:R-:W-:-:S05]  /*0250*/  I2FP.F32.U32 R0, R6 ;  /* 0x0000000600007245 */ /* 0x004fca0000201000 */
[----:B------:R-:W-:-:S04]  /*0260*/  FADD R0, R0, -16 ;  /* 0xc180000000007421 */ /* 0x000fc80000000000 */
[----:B------:R-:W0:Y:S01]  /*0270*/  FCHK P0, R0, 255 ;  /* 0x437f000000007902 */ /* 0x000e220000000000 */
[----:B------:R-:W-:-:S04]  /*0280*/  FFMA R6, R0, R3, RZ ;  /* 0x0000000300067223 */ /* 0x000fc800000000ff */
[----:B------:R-:W-:-:S04]  /*0290*/  FFMA R7, R6, -255, R0 ;  /* 0xc37f000006077823 */ /* 0x000fc80000000000 */
[----:B------:R-:W-:Y:S01]  /*02a0*/  FFMA R6, R3, R7, R6 ;  /* 0x0000000703067223 */ /* 0x000fe20000000006 */
[----:B---3--:R-:W-:Y:S02]  /*02b0*/  I2FP.F32.U32 R7, R8 ;  /* 0x0000000800077245 */ /* 0x008fe40000201000 */
[----:B----4-:R-:W-:Y:S01]  /*02c0*/  I2FP.F32.U32 R8, R10 ;  /* 0x0000000a00087245 */ /* 0x010fe20000201000 */
[----:B0-----:R-:W-:Y:S06]  /*02d0*/  @!P0 BRA `(.L_x_12) ;  /* 0x0000000000108947 */ /* 0x001fec0003800000 */
[----:B------:R-:W-:Y:S01]  /*02e0*/  IMAD.MOV.U32 R3, RZ, RZ, R0 ;  /* 0x000000ffff037224 */ /* 0x000fe200078e0000 */
[----:B------:R-:W-:-:S07]  /*02f0*/  MOV R10, 0x310 ;  /* 0x00000310000a7802 */ /* 0x000fce0000000f00 */
[----:B------:R-:W-:Y:S05]  /*0300*/  CALL.REL.NOINC `($__internal_0_$__cuda_sm3x_div_rn_noftz_f32_slowpath) ;  /* 0x0000000000dc7944 */ /* 0x000fea0003c00000 */
[----:B------:R-:W-:-:S07]  /*0310*/  IMAD.MOV.U32 R6, RZ, RZ, R0 ;  /* 0x000000ffff067224 */ /* 0x000fce00078e0000 */
.L_x_12:
[----:B------:R-:W-:Y:S05]  /*0320*/  BSYNC.RECONVERGENT B0 ;  /* 0x0000000000007941 */ /* 0x000fea0003800200 */
.L_x_11:
[----:B------:R-:W-:Y:S01]  /*0330*/  FADD R3, R7, -128 ;  /* 0xc300000007037421 */ /* 0x000fe20000000000 */
[----:B------:R-:W-:Y:S01]  /*0340*/  IMAD.MOV.U32 R9, RZ, RZ, 0x3b808081 ;  /* 0x3b808081ff097424 */ /* 0x000fe200078e00ff */
[----:B------:R-:W-:Y:S02]  /*0350*/  BSSY.RECONVERGENT B0, `(.L_x_13) ;  /* 0x000000b000007945 */ /* 0x000fe40003800200 */
[----:B------:R-:W0:Y:S01]  /*0360*/  FCHK P0, R3, 255 ;  /* 0x437f000003007902 */ /* 0x000e220000000000 */
[----:B------:R-:W-:-:S04]  /*0370*/  FFMA R0, R9, -R4, 1 ;  /* 0x3f80000009007423 */ /* 0x000fc80000000804 */
[----:B------:R-:W-:-:S04]  /*0380*/  FFMA R0, R0, R9, 0.0039215688593685626984 ;  /* 0x3b80808100007423 */ /* 0x000fc80000000009 */
[----:B------:R-:W-:-:S04]  /*0390*/  FFMA R10, R0, R3, RZ ;  /* 0x00000003000a7223 */ /* 0x000fc800000000ff */
[----:B------:R-:W-:-:S04]  /*03a0*/  FFMA R7, R10, -255, R3 ;  /* 0xc37f00000a077823 */ /* 0x000fc80000000003 */
[----:B------:R-:W-:Y:S01]  /*03b0*/  FFMA R7, R0, R7, R10 ;  /* 0x0000000700077223 */ /* 0x000fe2000000000a */
[----:B0-----:R-:W-:Y:S06]  /*03c0*/  @!P0 BRA `(.L_x_14) ;  /* 0x00000000000c8947 */ /* 0x001fec0003800000 */
[----:B------:R-:W-:-:S07]  /*03d0*/  MOV R10, 0x3f0 ;  /* 0x000003f0000a7802 */ /* 0x000fce0000000f00 */
[----:B------:R-:W-:Y:S05]  /*03e0*/  CALL.REL.NOINC `($__internal_0_$__cuda_sm3x_div_rn_noftz_f32_slowpath) ;  /* 0x0000000000a47944 */ /* 0x000fea0003c00000 */
[----:B------:R-:W-:-:S07]  /*03f0*/  IMAD.MOV.U32 R7, RZ, RZ, R0 ;  /* 0x000000ffff077224 */ /* 0x000fce00078e0000 */
.L_x_14:
[----:B------:R-:W-:Y:S05]  /*0400*/  BSYNC.RECONVERGENT B0 ;  /* 0x0000000000007941 */ /* 0x000fea0003800200 */
.L_x_13:
        /* <DEDUP_REMOVED lines=12> */
.L_x_16:
[----:B------:R-:W-:Y:S05]  /*04d0*/  BSYNC.RECONVERGENT B0 ;  /* 0x0000000000007941 */ /* 0x000fea0003800200 */
.L_x_15:
[----:B------:R-:W0:Y:S01]  /*04e0*/  LDC.64 R12, c[0x0][0x398] ;  /* 0x0000e600ff0c7b82 */ /* 0x000e220000000a00 */
[----:B------:R-:W1:Y:S01]  /*04f0*/  LDCU UR6, c[0x0][0x3b0] ;  /* 0x00007600ff0677ac */ /* 0x000e620008000800 */
[----:B------:R-:W-:-:S04]  /*0500*/  FMUL R6, R6, 1.1640000343322753906 ;  /* 0x3f94fdf406067820 */ /* 0x000fc80000400000 */
[C-C-:B------:R-:W-:Y:S01]  /*0510*/  FFMA R15, R7.reuse, -0.39199998974800109863, R6.reuse ;  /* 0xbec8b439070f7823 */ /* 0x140fe20000000006 */
[C-C-:B------:R-:W-:Y:S01]  /*0520*/  FFMA R3, R0.reuse, 1.5959999561309814453, R6.reuse ;  /* 0x3fcc49ba00037823 */ /* 0x140fe20000000006 */
[----:B------:R-:W2:Y:S01]  /*0530*/  LDC.64 R10, c[0x0][0x3a0] ;  /* 0x0000e800ff0a7b82 */ /* 0x000ea20000000a00 */
[----:B------:R-:W-:Y:S01]  /*0540*/  FFMA R6, R7, 2.0169999599456787109, R6 ;  /* 0x4001168707067823 */ /* 0x000fe20000000006 */
[----:B------:R-:W-:Y:S02]  /*0550*/  FFMA R15, R0, -0.81300002336502075195, R15 ;  /* 0xbf5020c5000f7823 */ /* 0x000fe4000000000f */
[C---:B------:R-:W-:Y:S02]  /*0560*/  FSETP.GEU.AND P0, PT, R3.reuse, RZ, PT ;  /* 0x000000ff0300720b */ /* 0x040fe40003f0e000 */
[----:B------:R-:W-:Y:S02]  /*0570*/  FMNMX.NAN R3, R3, 1, PT ;  /* 0x3f80000003037809 */ /* 0x000fe40003820000 */
[----:B------:R-:W3:Y:S01]  /*0580*/  LDC.64 R8, c[0x0][0x3a8] ;  /* 0x0000ea00ff087b82 */ /* 0x000ee20000000a00 */
[----:B------:R-:W-:Y:S01]  /*0590*/  FSETP.GEU.AND P1, PT, R15, RZ, PT ;  /* 0x000000ff0f00720b */ /* 0x000fe20003f2e000 */
[----:B-1----:R-:W-:Y:S01]  /*05a0*/  IMAD R5, R2, UR6, R5 ;  /* 0x0000000602057c24 */ /* 0x002fe2000f8e0205 */
[----:B------:R-:W-:-:S02]  /*05b0*/  FSETP.GEU.AND P2, PT, R6, RZ, PT ;  /* 0x000000ff0600720b */ /* 0x000fc40003f4e000 */
[----:B------:R-:W-:Y:S02]  /*05c0*/  FMNMX.NAN R15, R15, 1, PT ;  /* 0x3f8000000f0f7809 */ /* 0x000fe40003820000 */
[----:B------:R-:W-:Y:S01]  /*05d0*/  FMNMX.NAN R6, R6, 1, PT ;  /* 0x3f80000006067809 */ /* 0x000fe20003820000 */
[----:B0-----:R-:W-:Y:S01]  /*05e0*/  IMAD.WIDE R12, R5, 0x4, R12 ;  /* 0x00000004050c7825 */ /* 0x001fe200078e020c */
[----:B------:R-:W-:Y:S02]  /*05f0*/  FSEL R3, R3, RZ, P0 ;  /* 0x000000ff03037208 */ /* 0x000fe40000000000 */
[----:B------:R-:W-:-:S03]  /*0600*/  FSEL R15, R15, RZ, P1 ;  /* 0x000000ff0f0f7208 */ /* 0x000fc60000800000 */
[----:B------:R-:W-:Y:S01]  /*0610*/  STG.E desc[UR4][R12.64], R3 ;  /* 0x000000030c007986 */ /* 0x000fe2000c101904 */
[----:B--2---:R-:W-:-:S05]  /*0620*/  IMAD.WIDE R10, R5, 0x4, R10 ;  /* 0x00000004050a7825 */ /* 0x004fca00078e020a */
[----:B------:R-:W-:Y:S01]  /*0630*/  STG.E desc[UR4][R10.64], R15 ;  /* 0x0000000f0a007986 */ /* 0x000fe2000c101904 */
[----:B---3--:R-:W-:Y:S01]  /*0640*/  IMAD.WIDE R8, R5, 0x4, R8 ;  /* 0x0000000405087825 */ /* 0x008fe200078e0208 */
[----:B------:R-:W-:-:S05]  /*0650*/  FSEL R5, R6, RZ, P2 ;  /* 0x000000ff06057208 */ /* 0x000fca0001000000 */
[----:B------:R-:W-:Y:S01]  /*0660*/  STG.E desc[UR4][R8.64], R5 ;  /* 0x0000000508007986 */ /* 0x000fe2000c101904 */
[----:B------:R-:W-:Y:S05]  /*0670*/  EXIT ;  /* 0x000000000000794d */ /* 0x000fea0003800000 */
        .weak           $__internal_0_$__cuda_sm3x_div_rn_noftz_f32_slowpath
        .type           $__internal_0_$__cuda_sm3x_div_rn_noftz_f32_slowpath,@function
        .size           $__internal_0_$__cuda_sm3x_div_rn_noftz_f32_slowpath,(.L_x_52 - $__internal_0_$__cuda_sm3x_div_rn_noftz_f32_slowpath)
$__internal_0_$__cuda_sm3x_div_rn_noftz_f32_slowpath:
[----:B------:R-:W-:Y:S01]  /*0680*/  SHF.R.U32.HI R11, RZ, 0x17, R4 ;  /* 0x00000017ff0b7819 */ /* 0x000fe20000011604 */
[----:B------:R-:W-:Y:S01]  /*0690*/  BSSY.RECONVERGENT B1, `(.L_x_17) ;  /* 0x0000064000017945 */ /* 0x000fe20003800200 */
[----:B------:R-:W-:Y:S01]  /*06a0*/  SHF.R.U32.HI R0, RZ, 0x17, R3 ;  /* 0x00000017ff007819 */ /* 0x000fe20000011603 */
[----:B------:R-:W-:Y:S01]  /*06b0*/  IMAD.MOV.U32 R12, RZ, RZ, 0x437f0000 ;  /* 0x437f0000ff0c7424 */ /* 0x000fe200078e00ff */
[----:B------:R-:W-:Y:S02]  /*06c0*/  LOP3.LUT R11, R11, 0xff, RZ, 0xc0, !PT ;  /* 0x000000ff0b0b7812 */ /* 0x000fe400078ec0ff */
[----:B------:R-:W-:-:S03]  /*06d0*/  LOP3.LUT R16, R0, 0xff, RZ, 0xc0, !PT ;  /* 0x000000ff00107812 */ /* 0x000fc600078ec0ff */
[----:B------:R-:W-:Y:S02]  /*06e0*/  VIADD R13, R11, 0xffffffff ;  /* 0xffffffff0b0d7836 */ /* 0x000fe40000000000 */
[----:B------:R-:W-:-:S03]  /*06f0*/  VIADD R14, R16, 0xffffffff ;  /* 0xffffffff100e7836 */ /* 0x000fc60000000000 */
[----:B------:R-:W-:-:S04]  /*0700*/  ISETP.GT.U32.AND P0, PT, R13, 0xfd, PT ;  /* 0x000000fd0d00780c */ /* 0x000fc80003f04070 */
[----:B------:R-:W-:-:S13]  /*0710*/  ISETP.GT.U32.OR P0, PT, R14, 0xfd, P0 ;  /* 0x000000fd0e00780c */ /* 0x000fda0000704470 */
[----:B------:R-:W-:Y:S01]  /*0720*/  @!P0 IMAD.MOV.U32 R9, RZ, RZ, RZ ;  /* 0x000000ffff098224 */ /* 0x000fe200078e00ff */
[----:B------:R-:W-:Y:S06]  /*0730*/  @!P0 BRA `(.L_x_18) ;  /* 0x0000000000608947 */ /* 0x000fec0003800000 */
[----:B------:R-:W-:Y:S01]  /*0740*/  IMAD.MOV.U32 R0, RZ, RZ, 0x437f0000 ;  /* 0x437f0000ff007424 */ /* 0x000fe200078e00ff */
[----:B------:R-:W-:-:S04]  /*0750*/  FSETP.GTU.FTZ.AND P0, PT, |R3|, +INF , PT ;  /* 0x7f8000000300780b */ /* 0x000fc80003f1c200 */
[----:B------:R-:W-:-:S04]  /*0760*/  FSETP.GTU.FTZ.AND P1, PT, |R0|, +INF , PT ;  /* 0x7f8000000000780b */ /* 0x000fc80003f3c200 */
[----:B------:R-:W-:-:S13]  /*0770*/  PLOP3.LUT P0, PT, P0, P1, PT, 0xf8, 0x8f ;  /* 0x00000000008f781c */ /* 0x000fda0000703f70 */
[----:B------:R-:W-:Y:S05]  /*0780*/  @P0 BRA `(.L_x_19) ;  /* 0x00000004004c0947 */ /* 0x000fea0003800000 */
[----:B------:R-:W-:-:S13]  /*0790*/  LOP3.LUT P0, RZ, R12, 0x7fffffff, R3, 0xc8, !PT ;  /* 0x7fffffff0cff7812 */ /* 0x000fda000780c803 */
[----:B------:R-:W-:Y:S05]  /*07a0*/  @!P0 BRA `(.L_x_20) ;  /* 0x00000004003c8947 */ /* 0x000fea0003800000 */
[C---:B------:R-:W-:Y:S02]  /*07b0*/  FSETP.NEU.FTZ.AND P2, PT, |R3|.reuse, +INF , PT ;  /* 0x7f8000000300780b */ /* 0x040fe40003f5d200 */
[----:B------:R-:W-:Y:S02]  /*07c0*/  FSETP.NEU.FTZ.AND P1, PT, |R0|, +INF , PT ;  /* 0x7f8000000000780b */ /* 0x000fe40003f3d200 */
[----:B------:R-:W-:-:S11]  /*07d0*/  FSETP.NEU.FTZ.AND P0, PT, |R3|, +INF , PT ;  /* 0x7f8000000300780b */ /* 0x000fd60003f1d200 */
[----:B------:R-:W-:Y:S05]  /*07e0*/  @!P1 BRA !P2, `(.L_x_20) ;  /* 0x00000004002c9947 */ /* 0x000fea0005000000 */
[----:B------:R-:W-:-:S04]  /*07f0*/  LOP3.LUT P2, RZ, R3, 0x7fffffff, RZ, 0xc0, !PT ;  /* 0x7fffffff03ff7812 */ /* 0x000fc8000784c0ff */
[----:B------:R-:W-:-:S13]  /*0800*/  PLOP3.LUT P1, PT, P1, P2, PT, 0x2f, 0xf2 ;  /* 0x0000000000f2781c */ /* 0x000fda0000f24577 */
[----:B------:R-:W-:Y:S05]  /*0810*/  @P1 BRA `(.L_x_21) ;  /* 0x0000000400181947 */ /* 0x000fea0003800000 */
[----:B------:R-:W-:-:S04]  /*0820*/  LOP3.LUT P1, RZ, R12, 0x7fffffff, RZ, 0xc0, !PT ;  /* 0x7fffffff0cff7812 */ /* 0x000fc8000782c0ff */
[----:B------:R-:W-:-:S13]  /*0830*/  PLOP3.LUT P0, PT, P0, P1, PT, 0x2f, 0xf2 ;  /* 0x0000000000f2781c */ /* 0x000fda0000702577 */
[----:B------:R-:W-:Y:S05]  /*0840*/  @P0 BRA `(.L_x_22) ;  /* 0x0000000400000947 */ /* 0x000fea0003800000 */
[----:B------:R-:W-:Y:S02]  /*0850*/  ISETP.GE.AND P0, PT, R14, RZ, PT ;  /* 0x000000ff0e00720c */ /* 0x000fe40003f06270 */
[----:B------:R-:W-:-:S11]  /*0860*/  ISETP.GE.AND P1, PT, R13, RZ, PT ;  /* 0x000000ff0d00720c */ /* 0x000fd60003f26270 */
[----:B------:R-:W-:Y:S02]  /*0870*/  @P0 IMAD.MOV.U32 R9, RZ, RZ, RZ ;  /* 0x000000ffff090224 */ /* 0x000fe400078e00ff */
[----:B------:R-:W-:Y:S01]  /*0880*/  @!P0 FFMA R3, R3, 1.84467440737095516160e+19, RZ ;  /* 0x5f80000003038823 */ /* 0x000fe200000000ff */
[----:B------:R-:W-:Y:S02]  /*0890*/  @!P0 IMAD.MOV.U32 R9, RZ, RZ, -0x40 ;  /* 0xffffffc0ff098424 */ /* 0x000fe400078e00ff */
[----:B------:R-:W-:Y:S02]  /*08a0*/  @!P1 FFMA R12, R0, 1.84467440737095516160e+19, RZ ;  /* 0x5f800000000c9823 */ /* 0x000fe400000000ff */
[----:B------:R-:W-:-:S07]  /*08b0*/  @!P1 VIADD R9, R9, 0x40 ;  /* 0x0000004009099836 */ /* 0x000fce0000000000 */
.L_x_18:
[----:B------:R-:W-:Y:S01]  /*08c0*/  LEA R13, R11, 0xc0800000, 0x17 ;  /* 0xc08000000b0d7811 */ /* 0x000fe200078eb8ff */
[----:B------:R-:W-:Y:S04]  /*08d0*/  BSSY.RECONVERGENT B2, `(.L_x_23) ;  /* 0x0000036000027945 */ /* 0x000fe80003800200 */
[----:B------:R-:W-:Y:S02]  /*08e0*/  IMAD.IADD R13, R12, 0x1, -R13 ;  /* 0x000000010c0d7824 */ /* 0x000fe400078e0a0d */
[----:B------:R-:W-:Y:S02]  /*08f0*/  VIADD R12, R16, 0xffffff81 ;  /* 0xffffff81100c7836 */ /* 0x000fe40000000000 */
[----:B------:R-:W0:Y:S01]  /*0900*/  MUFU.RCP R14, R13 ;  /* 0x0000000d000e7308 */ /* 0x000e220000001000 */
[----:B------:R-:W-:Y:S01]  /*0910*/  FADD.FTZ R15, -R13, -RZ ;  /* 0x800000ff0d0f7221 */ /* 0x000fe20000010100 */
[C---:B------:R-:W-:Y:S01]  /*0920*/  IMAD R0, R12.reuse, -0x800000, R3 ;  /* 0xff8000000c007824 */ /* 0x040fe200078e0203 */
[----:B------:R-:W-:-:S05]  /*0930*/  IADD3 R12, PT, PT, R12, 0x7f, -R11 ;  /* 0x0000007f0c0c7810 */ /* 0x000fca0007ffe80b */
[----:B------:R-:W-:Y:S02]  /*0940*/  IMAD.IADD R12, R12, 0x1, R9 ;  /* 0x000000010c0c7824 */ /* 0x000fe400078e0209 */
[----:B0-----:R-:W-:-:S04]  /*0950*/  FFMA R17, R14, R15, 1 ;  /* 0x3f8000000e117423 */ /* 0x001fc8000000000f */
[----:B------:R-:W-:-:S04]  /*0960*/  FFMA R16, R14, R17, R14 ;  /* 0x000000110e107223 */ /* 0x000fc8000000000e */
[----:B------:R-:W-:-:S04]  /*0970*/  FFMA R3, R0, R16, RZ ;  /* 0x0000001000037223 */ /* 0x000fc800000000ff */
[----:B------:R-:W-:-:S04]  /*0980*/  FFMA R14, R15, R3, R0 ;  /* 0x000000030f0e7223 */ /* 0x000fc80000000000 */
[----:B------:R-:W-:-:S04]  /*0990*/  FFMA R17, R16, R14, R3 ;  /* 0x0000000e10117223 */ /* 0x000fc80000000003 */
[----:B------:R-:W-:-:S04]  /*09a0*/  FFMA R14, R15, R17, R0 ;  /* 0x000000110f0e7223 */ /* 0x000fc80000000000 */
[----:B------:R-:W-:-:S05]  /*09b0*/  FFMA R0, R16, R14, R17 ;  /* 0x0000000e10007223 */ /* 0x000fca0000000011 */
[----:B------:R-:W-:-:S04]  /*09c0*/  SHF.R.U32.HI R3, RZ, 0x17, R0 ;  /* 0x00000017ff037819 */ /* 0x000fc80000011600 */
[----:B------:R-:W-:-:S05]  /*09d0*/  LOP3.LUT R3, R3, 0xff, RZ, 0xc0, !PT ;  /* 0x000000ff03037812 */ /* 0x000fca00078ec0ff */
[----:B------:R-:W-:-:S04]  /*09e0*/  IMAD.IADD R11, R3, 0x1, R12 ;  /* 0x00000001030b7824 */ /* 0x000fc800078e020c */
[----:B------:R-:W-:-:S05]  /*09f0*/  VIADD R3, R11, 0xffffffff ;  /* 0xffffffff0b037836 */ /* 0x000fca0000000000 */
[----:B------:R-:W-:-:S13]  /*0a00*/  ISETP.GE.U32.AND P0, PT, R3, 0xfe, PT ;  /* 0x000000fe0300780c */ /* 0x000fda0003f06070 */
[----:B------:R-:W-:Y:S05]  /*0a10*/  @!P0 BRA `(.L_x_24) ;  /* 0x0000000000808947 */ /* 0x000fea0003800000 */
[----:B------:R-:W-:-:S13]  /*0a20*/  ISETP.GT.AND P0, PT, R11, 0xfe, PT ;  /* 0x000000fe0b00780c */ /* 0x000fda0003f04270 */
[----:B------:R-:W-:Y:S05]  /*0a30*/  @P0 BRA `(.L_x_25) ;  /* 0x00000000006c0947 */ /* 0x000fea0003800000 */
[----:B------:R-:W-:-:S13]  /*0a40*/  ISETP.GE.AND P0, PT, R11, 0x1, PT ;  /* 0x000000010b00780c */ /* 0x000fda0003f06270 */
[----:B------:R-:W-:Y:S05]  /*0a50*/  @P0 BRA `(.L_x_26) ;  /* 0x0000000000740947 */ /* 0x000fea0003800000 */
[----:B------:R-:W-:Y:S02]  /*0a60*/  ISETP.GE.AND P0, PT, R11, -0x18, PT ;  /* 0xffffffe80b00780c */ /* 0x000fe40003f06270 */
[----:B------:R-:W-:-:S11]  /*0a70*/  LOP3.LUT R0, R0, 0x80000000, RZ, 0xc0, !PT ;  /* 0x8000000000007812 */ /* 0x000fd600078ec0ff */
[----:B------:R-:W-:Y:S05]  /*0a80*/  @!P0 BRA `(.L_x_26) ;  /* 0x0000000000688947 */ /* 0x000fea0003800000 */
[CCC-:B------:R-:W-:Y:S01]  /*0a90*/  FFMA.RZ R3, R16.reuse, R14.reuse, R17.reuse ;  /* 0x0000000e10037223 */ /* 0x1c0fe2000000c011 */
[CCC-:B------:R-:W-:Y:S01]  /*0aa0*/  FFMA.RM R12, R16.reuse, R14.reuse, R17.reuse ;  /* 0x0000000e100c7223 */ /* 0x1c0fe20000004011 */
[C---:B------:R-:W-:Y:S02]  /*0ab0*/  ISETP.NE.AND P2, PT, R11.reuse, RZ, PT ;  /* 0x000000ff0b00720c */ /* 0x040fe40003f45270 */
[----:B------:R-:W-:Y:S02]  /*0ac0*/  ISETP.NE.AND P1, PT, R11, RZ, PT ;  /* 0x000000ff0b00720c */ /* 0x000fe40003f25270 */
[----:B------:R-:W-:Y:S01]  /*0ad0*/  LOP3.LUT R9, R3, 0x7fffff, RZ, 0xc0, !PT ;  /* 0x007fffff03097812 */ /* 0x000fe200078ec0ff */
[----:B------:R-:W-:Y:S01]  /*0ae0*/  FFMA.RP R3, R16, R14, R17 ;  /* 0x0000000e10037223 */ /* 0x000fe20000008011 */
[----:B------:R-:W-:Y:S02]  /*0af0*/  VIADD R14, R11, 0x20 ;  /* 0x000000200b0e7836 */ /* 0x000fe40000000000 */
[----:B------:R-:W-:Y:S01]  /*0b00*/  LOP3.LUT R9, R9, 0x800000, RZ, 0xfc, !PT ;  /* 0x0080000009097812 */ /* 0x000fe200078efcff */
[----:B------:R-:W-:Y:S01]  /*0b10*/  IMAD.MOV R11, RZ, RZ, -R11 ;  /* 0x000000ffff0b7224 */ /* 0x000fe200078e0a0b */
[----:B------:R-:W-:-:S02]  /*0b20*/  FSETP.NEU.FTZ.AND P0, PT, R3, R12, PT ;  /* 0x0000000c0300720b */ /* 0x000fc40003f1d000 */
[----:B------:R-:W-:Y:S02]  /*0b30*/  SHF.L.U32 R14, R9, R14, RZ ;  /* 0x0000000e090e7219 */ /* 0x000fe400000006ff */
[----:B------:R-:W-:Y:S02]  /*0b40*/  SEL R12, R11, RZ, P2 ;  /* 0x000000ff0b0c7207 */ /* 0x000fe40001000000 */
[----:B------:R-:W-:Y:S02]  /*0b50*/  ISETP.NE.AND P1, PT, R14, RZ, P1 ;  /* 0x000000ff0e00720c */ /* 0x000fe40000f25270 */
[----:B------:R-:W-:Y:S02]  /*0b60*/  SHF.R.U32.HI R12, RZ, R12, R9 ;  /* 0x0000000cff0c7219 */ /* 0x000fe40000011609 */
[----:B------:R-:W-:Y:S02]  /*0b70*/  PLOP3.LUT P0, PT, P0, P1, PT, 0xf8, 0x8f ;  /* 0x00000000008f781c */ /* 0x000fe40000703f70 */
[----:B------:R-:W-:-:S02]  /*0b80*/  SHF.R.U32.HI R14, RZ, 0x1, R12 ;  /* 0x00000001ff0e7819 */ /* 0x000fc4000001160c */
[----:B------:R-:W-:-:S04]  /*0b90*/  SEL R3, RZ, 0x1, !P0 ;  /* 0x00000001ff037807 */ /* 0x000fc80004000000 */
[----:B------:R-:W-:-:S04]  /*0ba0*/  LOP3.LUT R3, R3, 0x1, R14, 0xf8, !PT ;  /* 0x0000000103037812 */ /* 0x000fc800078ef80e */
[----:B------:R-:W-:-:S05]  /*0bb0*/  LOP3.LUT R3, R3, R12, RZ, 0xc0, !PT ;  /* 0x0000000c03037212 */ /* 0x000fca00078ec0ff */
[----:B------:R-:W-:-:S05]  /*0bc0*/  IMAD.IADD R3, R14, 0x1, R3 ;  /* 0x000000010e037824 */ /* 0x000fca00078e0203 */
[----:B------:R-:W-:Y:S01]  /*0bd0*/  LOP3.LUT R0, R3, R0, RZ, 0xfc, !PT ;  /* 0x0000000003007212 */ /* 0x000fe200078efcff */
[----:B------:R-:W-:Y:S06]  /*0be0*/  BRA `(.L_x_26) ;  /* 0x0000000000107947 */ /* 0x000fec0003800000 */
.L_x_25:
[----:B------:R-:W-:-:S04]  /*0bf0*/  LOP3.LUT R0, R0, 0x80000000, RZ, 0xc0, !PT ;  /* 0x8000000000007812 */ /* 0x000fc800078ec0ff */
[----:B------:R-:W-:Y:S01]  /*0c00*/  LOP3.LUT R0, R0, 0x7f800000, RZ, 0xfc, !PT ;  /* 0x7f80000000007812 */ /* 0x000fe200078efcff */
[----:B------:R-:W-:Y:S06]  /*0c10*/  BRA `(.L_x_26) ;  /* 0x0000000000047947 */ /* 0x000fec0003800000 */
.L_x_24:
[----:B------:R-:W-:-:S07]  /*0c20*/  IMAD R0, R12, 0x800000, R0 ;  /* 0x008000000c007824 */ /* 0x000fce00078e0200 */
.L_x_26:
[----:B------:R-:W-:Y:S05]  /*0c30*/  BSYNC.RECONVERGENT B2 ;  /* 0x0000000000027941 */ /* 0x000fea0003800200 */
.L_x_23:
[----:B------:R-:W-:Y:S05]  /*0c40*/  BRA `(.L_x_27) ;  /* 0x0000000000207947 */ /* 0x000fea0003800000 */
.L_x_22:
[----:B------:R-:W-:-:S04]  /*0c50*/  LOP3.LUT R0, R12, 0x80000000, R3, 0x48, !PT ;  /* 0x800000000c007812 */ /* 0x000fc800078e4803 */
[----:B------:R-:W-:Y:S01]  /*0c60*/  LOP3.LUT R0, R0, 0x7f800000, RZ, 0xfc, !PT ;  /* 0x7f80000000007812 */ /* 0x000fe200078efcff */
[----:B------:R-:W-:Y:S06]  /*0c70*/  BRA `(.L_x_27) ;  /* 0x0000000000147947 */ /* 0x000fec0003800000 */
.L_x_21:
[----:B------:R-:W-:Y:S01]  /*0c80*/  LOP3.LUT R0, R12, 0x80000000, R3, 0x48, !PT ;  /* 0x800000000c007812 */ /* 0x000fe200078e4803 */
[----:B------:R-:W-:Y:S06]  /*0c90*/  BRA `(.L_x_27) ;  /* 0x00000000000c7947 */ /* 0x000fec0003800000 */
.L_x_20:
[----:B------:R-:W0:Y:S01]  /*0ca0*/  MUFU.RSQ R0, -QNAN ;  /* 0xffc0000000007908 */ /* 0x000e220000001400 */
[----:B------:R-:W-:Y:S05]  /*0cb0*/  BRA `(.L_x_27) ;  /* 0x0000000000047947 */ /* 0x000fea0003800000 */
.L_x_19:
[----:B------:R-:W-:-:S07]  /*0cc0*/  FADD.FTZ R0, R3, R0 ;  /* 0x0000000003007221 */ /* 0x000fce0000010000 */
.L_x_27:
[----:B------:R-:W-:Y:S05]  /*0cd0*/  BSYNC.RECONVERGENT B1 ;  /* 0x0000000000017941 */ /* 0x000fea0003800200 */
.L_x_17:
[----:B------:R-:W-:-:S04]  /*0ce0*/  IMAD.MOV.U32 R11, RZ, RZ, 0x0 ;  /* 0x00000000ff0b7424 */ /* 0x000fc800078e00ff */
[----:B0-----:R-:W-:Y:S05]  /*0cf0*/  RET.REL.NODEC R10 `(_Z19yuvToRgbKernel_fp32PKhS0_S0_PfS1_S1_iiii) ;  /* 0xfffffff00ac07950 */ /* 0x001fea0003c3ffff */
.L_x_28:
        /* <DEDUP_REMOVED lines=16> */
.L_x_52:


//--------------------- .text._Z19yuvToRgbKernel_fp16PKhS0_S0_P6__halfS2_S2_iiii --------------------------
	.section	.text._Z19yuvToRgbKernel_fp16PKhS0_S0_P6__halfS2_S2_iiii,"ax",@progbits
	.align	128
.text._Z19yuvToRgbKernel_fp16PKhS0_S0_P6__halfS2_S2_iiii:
        .type           _Z19yuvToRgbKernel_fp16PKhS0_S0_P6__halfS2_S2_iiii,@function
        .size           _Z19yuvToRgbKernel_fp16PKhS0_S0_P6__halfS2_S2_iiii,(.L_x_54 - _Z19yuvToRgbKernel_fp16PKhS0_S0_P6__halfS2_S2_iiii)
        .other          _Z19yuvToRgbKernel_fp16PKhS0_S0_P6__halfS2_S2_iiii,@"STO_CUDA_ENTRY STV_DEFAULT"
_Z19yuvToRgbKernel_fp16PKhS0_S0_P6__halfS2_S2_iiii:
        /* <DEDUP_REMOVED lines=48> */
[----:B------:R-:W-:Y:S05]  /*0300*/  CALL.REL.NOINC `($__internal_1_$__cuda_sm3x_div_rn_noftz_f32_slowpath) ;  /* 0x0000000000e87944 */ /* 0x000fea0003c00000 */
[----:B------:R-:W-:-:S07]  /*0310*/  IMAD.MOV.U32 R7, RZ, RZ, R0 ;  /* 0x000000ffff077224 */ /* 0x000fce00078e0000 */
.L_x_30:
[----:B------:R-:W-:Y:S05]  /*0320*/  BSYNC.RECONVERGENT B0 ;  /* 0x0000000000007941 */ /* 0x000fea0003800200 */
.L_x_29:
        /* <DEDUP_REMOVED lines=11> */
[----:B------:R-:W-:Y:S05]  /*03e0*/  CALL.REL.NOINC `($__internal_1_$__cuda_sm3x_div_rn_noftz_f32_slowpath) ;  /* 0x0000000000b07944 */ /* 0x000fea0003c00000 */
[----:B------:R-:W-:-:S07]  /*03f0*/  IMAD.MOV.U32 R6, RZ, RZ, R0 ;  /* 0x000000ffff067224 */ /* 0x000fce00078e0000 */
.L_x_32:
[----:B------:R-:W-:Y:S05]  /*0400*/  BSYNC.RECONVERGENT B0 ;  /* 0x0000000000007941 */ /* 0x000fea0003800200 */
.L_x_31:
        /* <DEDUP_REMOVED lines=12> */
.L_x_34:
[----:B------:R-:W-:Y:S05]  /*04d0*/  BSYNC.RECONVERGENT B0 ;  /* 0x0000000000007941 */ /* 0x000fea0003800200 */
.L_x_33:
[----:B------:R-:W-:Y:S01]  /*04e0*/  FMUL R7, R7, 1.1640000343322753906 ;  /* 0x3f94fdf407077820 */ /* 0x000fe20000400000 */
[----:B------:R-:W0:Y:S01]  /*04f0*/  LDC.64 R12, c[0x0][0x398] ;  /* 0x0000e600ff0c7b82 */ /* 0x000e220000000a00 */
[----:B------:R-:W1:Y:S02]  /*0500*/  LDCU UR6, c[0x0][0x3b0] ;  /* 0x00007600ff0677ac */ /* 0x000e640008000800 */
[--C-:B------:R-:W-:Y:S01]  /*0510*/  FFMA R15, R6, -0.39199998974800109863, R7.reuse ;  /* 0xbec8b439060f7823 */ /* 0x100fe20000000007 */
[--C-:B------:R-:W-:Y:S01]  /*0520*/  FFMA R3, R0, 1.5959999561309814453, R7.reuse ;  /* 0x3fcc49ba00037823 */ /* 0x100fe20000000007 */
[----:B------:R-:W-:Y:S02]  /*0530*/  FFMA R6, R6, 2.0169999599456787109, R7 ;  /* 0x4001168706067823 */ /* 0x000fe40000000007 */
[----:B------:R-:W-:Y:S01]  /*0540*/  FFMA R15, R0, -0.81300002336502075195, R15 ;  /* 0xbf5020c5000f7823 */ /* 0x000fe2000000000f */
[----:B------:R-:W2:Y:S01]  /*0550*/  LDC.64 R10, c[0x0][0x3a0] ;  /* 0x0000e800ff0a7b82 */ /* 0x000ea20000000a00 */
[----:B------:R-:W-:-:S02]  /*0560*/  FSETP.GEU.AND P0, PT, R3, RZ, PT ;  /* 0x000000ff0300720b */ /* 0x000fc40003f0e000 */
[----:B------:R-:W-:Y:S02]  /*0570*/  FMNMX.NAN R3, R3, 1, PT ;  /* 0x3f80000003037809 */ /* 0x000fe40003820000 */
[C---:B------:R-:W-:Y:S02]  /*0580*/  FSETP.GEU.AND P1, PT, R15.reuse, RZ, PT ;  /* 0x000000ff0f00720b */ /* 0x040fe40003f2e000 */
[----:B------:R-:W-:Y:S01]  /*0590*/  FMNMX.NAN R15, R15, 1, PT ;  /* 0x3f8000000f0f7809 */ /* 0x000fe20003820000 */
[----:B------:R-:W3:Y:S01]  /*05a0*/  LDC.64 R8, c[0x0][0x3a8] ;  /* 0x0000ea00ff087b82 */ /* 0x000ee20000000a00 */
[----:B------:R-:W-:Y:S02]  /*05b0*/  FSETP.GEU.AND P2, PT, R6, RZ, PT ;  /* 0x000000ff0600720b */ /* 0x000fe40003f4e000 */
[----:B------:R-:W-:Y:S01]  /*05c0*/  FSEL R3, R3, RZ, P0 ;  /* 0x000000ff03037208 */ /* 0x000fe20000000000 */
[----:B-1----:R-:W-:Y:S01]  /*05d0*/  IMAD R5, R2, UR6, R5 ;  /* 0x0000000602057c24 */ /* 0x002fe2000f8e0205 */
[----:B------:R-:W-:-:S02]  /*05e0*/  FSEL R0, R15, RZ, P1 ;  /* 0x000000ff0f007208 */ /* 0x000fc40000800000 */
[----:B------:R-:W-:Y:S01]  /*05f0*/  FMNMX.NAN R6, R6, 1, PT ;  /* 0x3f80000006067809 */ /* 0x000fe20003820000 */
[----:B0-----:R-:W-:Y:S01]  /*0600*/  IMAD.WIDE R12, R5, 0x2, R12 ;  /* 0x00000002050c7825 */ /* 0x001fe200078e020c */
[----:B------:R-:W-:Y:S02]  /*0610*/  F2FP.F16.F32.PACK_AB R0, R0, R3 ;  /* 0x000000030000723e */ /* 0x000fe400000000ff */
[----:B------:R-:W-:-:S03]  /*0620*/  FSEL R6, R6, RZ, P2 ;  /* 0x000000ff06067208 */ /* 0x000fc60001000000 */
[----:B------:R-:W-:Y:S01]  /*0630*/  STG.E.U16 desc[UR4][R12.64], R0 ;  /* 0x000000000c007986 */ /* 0x000fe2000c101504 */
[----:B------:R-:W-:Y:S01]  /*0640*/  F2FP.F16.F32.PACK_AB R6, RZ, R6 ;  /* 0x00000006ff06723e */ /* 0x000fe200000000ff */
[----:B--2---:R-:W-:-:S04]  /*0650*/  IMAD.WIDE R10, R5, 0x2, R10 ;  /* 0x00000002050a7825 */ /* 0x004fc800078e020a */
[----:B---3--:R-:W-:Y:S01]  /*0660*/  IMAD.WIDE R8, R5, 0x2, R8 ;  /* 0x0000000205087825 */ /* 0x008fe200078e0208 */
[----:B------:R-:W-:-:S05]  /*0670*/  PRMT R5, R0, 0x7632, R5 ;  /* 0x0000763200057816 */ /* 0x000fca0000000005 */
[----:B------:R-:W-:Y:S04]  /*0680*/  STG.E.U16 desc[UR4][R10.64], R5 ;  /* 0x000000050a007986 */ /* 0x000fe8000c101504 */
[----:B------:R-:W-:Y:S01]  /*0690*/  STG.E.U16 desc[UR4][R8.64], R6 ;  /* 0x0000000608007986 */ /* 0x000fe2000c101504 */
[----:B------:R-:W-:Y:S05]  /*06a0*/  EXIT ;  /* 0x000000000000794d */ /* 0x000fea0003800000 */
        .weak           $__internal_1_$__cuda_sm3x_div_rn_noftz_f32_slowpath
        .type           $__internal_1_$__cuda_sm3x_div_rn_noftz_f32_slowpath,@function
        .size           $__internal_1_$__cuda_sm3x_div_rn_noftz_f32_slowpath,(.L_x_54 - $__internal_1_$__cuda_sm3x_div_rn_noftz_f32_slowpath)
$__internal_1_$__cuda_sm3x_div_rn_noftz_f32_slowpath:
        /* <DEDUP_REMOVED lines=36> */
.L_x_36:
        /* <DEDUP_REMOVED lines=51> */
.L_x_43:
[----:B------:R-:W-:-:S04]  /*0c20*/  LOP3.LUT R0, R0, 0x80000000, RZ, 0xc0, !PT ;  /* 0x8000000000007812 */ /* 0x000fc800078ec0ff */
[----:B------:R-:W-:Y:S01]  /*0c30*/  LOP3.LUT R0, R0, 0x7f800000, RZ, 0xfc, !PT ;  /* 0x7f80000000007812 */ /* 0x000fe200078efcff */
[----:B------:R-:W-:Y:S06]  /*0c40*/  BRA `(.L_x_44) ;  /* 0x0000000000047947 */ /* 0x000fec0003800000 */
.L_x_42:
[----:B------:R-:W-:-:S07]  /*0c50*/  IMAD R0, R12, 0x800000, R0 ;  /* 0x008000000c007824 */ /* 0x000fce00078e0200 */
.L_x_44:
[----:B------:R-:W-:Y:S05]  /*0c60*/  BSYNC.RECONVERGENT B2 ;  /* 0x0000000000027941 */ /* 0x000fea0003800200 */
.L_x_41:
[----:B------:R-:W-:Y:S05]  /*0c70*/  BRA `(.L_x_45) ;  /* 0x0000000000207947 */ /* 0x000fea0003800000 */
.L_x_40:
[----:B------:R-:W-:-:S04]  /*0c80*/  LOP3.LUT R0, R12, 0x80000000, R3, 0x48, !PT ;  /* 0x800000000c007812 */ /* 0x000fc800078e4803 */
[----:B------:R-:W-:Y:S01]  /*0c90*/  LOP3.LUT R0, R0, 0x7f800000, RZ, 0xfc, !PT ;  /* 0x7f80000000007812 */ /* 0x000fe200078efcff */
[----:B------:R-:W-:Y:S06]  /*0ca0*/  BRA `(.L_x_45) ;  /* 0x0000000000147947 */ /* 0x000fec0003800000 */
.L_x_39:
[----:B------:R-:W-:Y:S01]  /*0cb0*/  LOP3.LUT R0, R12, 0x80000000, R3, 0x48, !PT ;  /* 0x800000000c007812 */ /* 0x000fe200078e4803 */
[----:B------:R-:W-:Y:S06]  /*0cc0*/  BRA `(.L_x_45) ;  /* 0x00000000000c7947 */ /* 0x000fec0003800000 */
.L_x_38:
[----:B------:R-:W0:Y:S01]  /*0cd0*/  MUFU.RSQ R0, -QNAN ;  /* 0xffc0000000007908 */ /* 0x000e220000001400 */
[----:B------:R-:W-:Y:S05]  /*0ce0*/  BRA `(.L_x_45) ;  /* 0x0000000000047947 */ /* 0x000fea0003800000 */
.L_x_37:
[----:B------:R-:W-:-:S07]  /*0cf0*/  FADD.FTZ R0, R3, R0 ;  /* 0x0000000003007221 */ /* 0x000fce0000010000 */
.L_x_45:
[----:B------:R-:W-:Y:S05]  /*0d00*/  BSYNC.RECONVERGENT B1 ;  /* 0x0000000000017941 */ /* 0x000fea0003800200 */
.L_x_35:
[----:B------:R-:W-:-:S04]  /*0d10*/  IMAD.MOV.U32 R11, RZ, RZ, 0x0 ;  /* 0x00000000ff0b7424 */ /* 0x000fc800078e00ff */
[----:B0-----:R-:W-:Y:S05]  /*0d20*/  RET.REL.NODEC R10 `(_Z19yuvToRgbKernel_fp16PKhS0_S0_P6__halfS2_S2_iiii) ;  /* 0xfffffff00ab47950 */ /* 0x001fea0003c3ffff */
.L_x_46:
        /* <DEDUP_REMOVED lines=13> */
.L_x_54:


//--------------------- .nv.shared.reserved.0     --------------------------
	.section	.nv.shared.reserved.0,"aw",@nobits
	.weak		__nv_reservedSMEM_offset_0_alias
	.size		__nv_reservedSMEM_offset_0_alias, 0, 64
	.other		__nv_reservedSMEM_offset_0_alias,@"STO_CUDA_RESERVED_SHARED STV_DEFAULT"
__nv_reservedSMEM_offset_0_alias:
	.zero		0
	.zero		64


//--------------------- .nv.constant0._Z23fnv1a_chunk_hash_kernelPKhmmPj --------------------------
	.section	.nv.constant0._Z23fnv1a_chunk_hash_kernelPKhmmPj,"a",@progbits
	.sectionflags	@""
	.align	4
.nv.constant0._Z23fnv1a_chunk_hash_kernelPKhmmPj:
	.zero		928


//--------------------- .nv.constant0._Z20interleave_uv_kernelPKhS0_iPhiii --------------------------
	.section	.nv.constant0._Z20interleave_uv_kernelPKhS0_iPhiii,"a",@progbits
	.sectionflags	@""
	.align	4
.nv.constant0._Z20interleave_uv_kernelPKhS0_iPhiii:
	.zero		940


//--------------------- .nv.constant0._Z21downsample_2x2_kernelPKhiPhiii --------------------------
	.section	.nv.constant0._Z21downsample_2x2_kernelPKhiPhiii,"a",@progbits
	.sectionflags	@""
	.align	4
.nv.constant0._Z21downsample_2x2_kernelPKhiPhiii:
	.zero		932


//--------------------- .nv.constant0._Z27fp16_planar_to_RGB24_kernelPK6__halfPhiii --------------------------
	.section	.nv.constant0._Z27fp16_planar_to_RGB24_kernelPK6__halfPhiii,"a",@progbits
	.sectionflags	@""
	.align	4
.nv.constant0._Z27fp16_planar_to_RGB24_kernelPK6__halfPhiii:
	.zero		924


//--------------------- .nv.constant0._Z20half_to_float_kernelPK6__halfPfi --------------------------
	.section	.nv.constant0._Z20half_to_float_kernelPK6__halfPfi,"a",@progbits
	.sectionflags	@""
	.align	4
.nv.constant0._Z20half_to_float_kernelPK6__halfPfi:
	.zero		916


//--------------------- .nv.constant0._Z19yuvToRgbKernel_fp32PKhS0_S0_PfS1_S1_iiii --------------------------
	.section	.nv.constant0._Z19yuvToRgbKernel_fp32PKhS0_S0_PfS1_S1_iiii,"a",@progbits
	.sectionflags	@""
	.align	4
.nv.constant0._Z19yuvToRgbKernel_fp32PKhS0_S0_PfS1_S1_iiii:
	.zero		960


//--------------------- .nv.constant0._Z19yuvToRgbKernel_fp16PKhS0_S0_P6__halfS2_S2_iiii --------------------------
	.section	.nv.constant0._Z19yuvToRgbKernel_fp16PKhS0_S0_P6__halfS2_S2_iiii,"a",@progbits
	.sectionflags	@""
	.align	4
.nv.constant0._Z19yuvToRgbKernel_fp16PKhS0_S0_P6__halfS2_S2_iiii:
	.zero		960


//--------------------- SYMBOLS --------------------------

	.type		.nv.reservedSmem.offset0,@object
	.size		.nv.reservedSmem.offset0,0x4
